//
// Generated by NVIDIA NVVM Compiler
//
// Compiler Build ID: CL-36424714
// Cuda compilation tools, release 13.0, V13.0.88
// Based on NVVM 20.0.0
//

.version 9.0
.target sm_100
.address_size 64

	// .globl	_Z9mmaKernelPK6__halfS1_Pfiii
// _ZZ9mmaKernelPK6__halfS1_PfiiiE8A_shared has been demoted
// _ZZ9mmaKernelPK6__halfS1_PfiiiE8B_shared has been demoted

.visible .entry _Z9mmaKernelPK6__halfS1_Pfiii(
	.param .u64 .ptr .align 1 _Z9mmaKernelPK6__halfS1_Pfiii_param_0,
	.param .u64 .ptr .align 1 _Z9mmaKernelPK6__halfS1_Pfiii_param_1,
	.param .u64 .ptr .align 1 _Z9mmaKernelPK6__halfS1_Pfiii_param_2,
	.param .u32 _Z9mmaKernelPK6__halfS1_Pfiii_param_3,
	.param .u32 _Z9mmaKernelPK6__halfS1_Pfiii_param_4,
	.param .u32 _Z9mmaKernelPK6__halfS1_Pfiii_param_5
)
{
	.reg .pred 	%p<4>;
	.reg .b16 	%rs<25>;
	.reg .b32 	%r<64>;
	.reg .b32 	%f<31>;
	.reg .b64 	%rd<28>;
	// demoted variable
	.shared .align 16 .b8 _ZZ9mmaKernelPK6__halfS1_PfiiiE8A_shared[768];
	// demoted variable
	.shared .align 16 .b8 _ZZ9mmaKernelPK6__halfS1_PfiiiE8B_shared[512];
	ld.param.u64 	%rd8, [_Z9mmaKernelPK6__halfS1_Pfiii_param_0];
	ld.param.u64 	%rd9, [_Z9mmaKernelPK6__halfS1_Pfiii_param_1];
	ld.param.u64 	%rd10, [_Z9mmaKernelPK6__halfS1_Pfiii_param_2];
	ld.param.u32 	%r10, [_Z9mmaKernelPK6__halfS1_Pfiii_param_4];
	ld.param.u32 	%r11, [_Z9mmaKernelPK6__halfS1_Pfiii_param_5];
	mov.u32 	%r1, %tid.x;
	mov.u32 	%r12, %ctaid.y;
	shl.b32 	%r2, %r12, 4;
	mov.u32 	%r13, %ctaid.x;
	shl.b32 	%r3, %r13, 3;
	setp.lt.s32 	%p1, %r11, 1;
	mov.f32 	%f23, 0f00000000;
	mov.f32 	%f24, %f23;
	mov.f32 	%f25, %f23;
	mov.f32 	%f26, %f23;
	@%p1 bra 	$L__BB0_5;
	mul.lo.s32 	%r15, %r11, %r2;
	and.b32  	%r4, %r1, 31;
	mul.lo.s32 	%r16, %r11, %r4;
	shl.b32 	%r17, %r1, 5;
	and.b32  	%r18, %r17, 992;
	mov.u32 	%r19, _ZZ9mmaKernelPK6__halfS1_PfiiiE8B_shared;
	add.s32 	%r5, %r19, %r18;
	mul.lo.s32 	%r20, %r10, %r4;
	shl.b32 	%r21, %r10, 4;
	and.b32  	%r22, %r1, 15;
	mov.u32 	%r23, _ZZ9mmaKernelPK6__halfS1_PfiiiE8A_shared;
	mad.lo.s32 	%r24, %r22, 48, %r23;
	and.b32  	%r25, %r1, 1008;
	add.s32 	%r6, %r24, %r25;
	and.b32  	%r26, %r17, 480;
	add.s32 	%r7, %r19, %r26;
	mul.wide.s32 	%rd11, %r20, 2;
	mul.wide.s32 	%rd12, %r3, 2;
	add.s64 	%rd13, %rd11, %rd12;
	cvta.to.global.u64 	%rd14, %rd9;
	add.s64 	%rd15, %rd13, %rd14;
	add.s64 	%rd27, %rd15, 8;
	mul.wide.s32 	%rd2, %r21, 2;
	mul.wide.s32 	%rd16, %r15, 2;
	mul.wide.u32 	%rd17, %r16, 2;
	add.s64 	%rd18, %rd16, %rd17;
	cvta.to.global.u64 	%rd19, %rd8;
	add.s64 	%rd20, %rd18, %rd19;
	add.s64 	%rd26, %rd20, 16;
	mov.b32 	%r63, 0;
	mov.f32 	%f23, 0f00000000;
$L__BB0_2:
	setp.gt.u32 	%p2, %r4, 15;
	@%p2 bra 	$L__BB0_4;
	ld.global.u16 	%rs1, [%rd26+-16];
	ld.global.u16 	%rs2, [%rd26+-14];
	ld.global.u16 	%rs3, [%rd26+-12];
	ld.global.u16 	%rs4, [%rd26+-10];
	ld.global.u16 	%rs5, [%rd26+-8];
	ld.global.u16 	%rs6, [%rd26+-6];
	ld.global.u16 	%rs7, [%rd26+-4];
	ld.global.u16 	%rs8, [%rd26+-2];
	mov.b32 	%r27, {%rs7, %rs8};
	mov.b32 	%r28, {%rs5, %rs6};
	mov.b32 	%r29, {%rs3, %rs4};
	mov.b32 	%r30, {%rs1, %rs2};
	mov.u32 	%r31, _ZZ9mmaKernelPK6__halfS1_PfiiiE8A_shared;
	mad.lo.s32 	%r32, %r4, 48, %r31;
	st.shared.v4.b32 	[%r32], {%r30, %r29, %r28, %r27};
	ld.global.u16 	%rs9, [%rd26];
	ld.global.u16 	%rs10, [%rd26+2];
	ld.global.u16 	%rs11, [%rd26+4];
	ld.global.u16 	%rs12, [%rd26+6];
	ld.global.u16 	%rs13, [%rd26+8];
	ld.global.u16 	%rs14, [%rd26+10];
	ld.global.u16 	%rs15, [%rd26+12];
	ld.global.u16 	%rs16, [%rd26+14];
	mov.b32 	%r33, {%rs15, %rs16};
	mov.b32 	%r34, {%rs13, %rs14};
	mov.b32 	%r35, {%rs11, %rs12};
	mov.b32 	%r36, {%rs9, %rs10};
	st.shared.v4.b32 	[%r32+16], {%r36, %r35, %r34, %r33};
	ld.global.u16 	%rs17, [%rd27+-8];
	ld.global.u16 	%rs18, [%rd27+-6];
	ld.global.u16 	%rs19, [%rd27+-4];
	ld.global.u16 	%rs20, [%rd27+-2];
	ld.global.u16 	%rs21, [%rd27];
	ld.global.u16 	%rs22, [%rd27+2];
	ld.global.u16 	%rs23, [%rd27+4];
	ld.global.u16 	%rs24, [%rd27+6];
	mov.b32 	%r37, {%rs23, %rs24};
	mov.b32 	%r38, {%rs21, %rs22};
	mov.b32 	%r39, {%rs19, %rs20};
	mov.b32 	%r40, {%rs17, %rs18};
	st.shared.v4.b32 	[%r5], {%r40, %r39, %r38, %r37};
$L__BB0_4:
	// begin inline asm
	ldmatrix.sync.aligned.m8n8.x4.shared.b16 {%r41, %r42, %r43, %r44}, [%r6];
	// end inline asm
	// begin inline asm
	ldmatrix.sync.aligned.m8n8.x2.shared.trans.b16 {%r46, %r47}, [%r7];
	// end inline asm
	// begin inline asm
	mma.sync.aligned.m16n8k16.row.col.f32.f16.f16.f32 {%f26, %f25, %f24, %f23}, {%r41, %r42, %r43, %r44}, {%r46, %r47}, {%f26, %f25, %f24, %f23};

	// end inline asm
	add.s32 	%r63, %r63, 16;
	add.s64 	%rd27, %rd27, %rd2;
	add.s64 	%rd26, %rd26, 32;
	setp.lt.s32 	%p3, %r63, %r11;
	@%p3 bra 	$L__BB0_2;
$L__BB0_5:
	shr.u32 	%r55, %r1, 2;
	add.s32 	%r56, %r55, %r2;
	shl.b32 	%r57, %r1, 1;
	and.b32  	%r58, %r57, 6;
	add.s32 	%r59, %r58, %r3;
	cvta.to.global.u64 	%rd21, %rd10;
	mad.lo.s32 	%r60, %r56, %r10, %r59;
	mul.wide.s32 	%rd22, %r60, 4;
	add.s64 	%rd23, %rd21, %rd22;
	st.global.f32 	[%rd23], %f26;
	st.global.f32 	[%rd23+4], %f25;
	shl.b32 	%r61, %r10, 3;
	add.s32 	%r62, %r60, %r61;
	mul.wide.s32 	%rd24, %r62, 4;
	add.s64 	%rd25, %rd21, %rd24;
	st.global.f32 	[%rd25], %f24;
	st.global.f32 	[%rd25+4], %f23;
	ret;

}
	// .globl	_Z11naiveKernelPK6__halfS1_Pfiii
.visible .entry _Z11naiveKernelPK6__halfS1_Pfiii(
	.param .u64 .ptr .align 1 _Z11naiveKernelPK6__halfS1_Pfiii_param_0,
	.param .u64 .ptr .align 1 _Z11naiveKernelPK6__halfS1_Pfiii_param_1,
	.param .u64 .ptr .align 1 _Z11naiveKernelPK6__halfS1_Pfiii_param_2,
	.param .u32 _Z11naiveKernelPK6__halfS1_Pfiii_param_3,
	.param .u32 _Z11naiveKernelPK6__halfS1_Pfiii_param_4,
	.param .u32 _Z11naiveKernelPK6__halfS1_Pfiii_param_5
)
{
	.reg .pred 	%p<10>;
	.reg .b16 	%rs<117>;
	.reg .b32 	%r<41>;
	.reg .b32 	%f<83>;
	.reg .b64 	%rd<70>;

	ld.param.u64 	%rd10, [_Z11naiveKernelPK6__halfS1_Pfiii_param_0];
	ld.param.u64 	%rd11, [_Z11naiveKernelPK6__halfS1_Pfiii_param_1];
	ld.param.u64 	%rd9, [_Z11naiveKernelPK6__halfS1_Pfiii_param_2];
	ld.param.u32 	%r25, [_Z11naiveKernelPK6__halfS1_Pfiii_param_4];
	ld.param.u32 	%r26, [_Z11naiveKernelPK6__halfS1_Pfiii_param_5];
	cvta.to.global.u64 	%rd1, %rd11;
	cvta.to.global.u64 	%rd2, %rd10;
	mov.u32 	%r1, %ctaid.y;
	mov.u32 	%r2, %ctaid.x;
	setp.lt.s32 	%p1, %r26, 1;
	mov.f32 	%f82, 0f00000000;
	@%p1 bra 	$L__BB1_13;
	mul.lo.s32 	%r3, %r26, %r1;
	and.b32  	%r4, %r26, 15;
	setp.lt.u32 	%p2, %r26, 16;
	mov.f32 	%f82, 0f00000000;
	mov.b32 	%r37, 0;
	@%p2 bra 	$L__BB1_4;
	and.b32  	%r37, %r26, 2147483632;
	neg.s32 	%r35, %r37;
	shl.b32 	%r7, %r25, 4;
	mul.wide.u32 	%rd12, %r3, 2;
	add.s64 	%rd13, %rd12, %rd2;
	add.s64 	%rd68, %rd13, 16;
	mov.f32 	%f82, 0f00000000;
	mul.wide.s32 	%rd16, %r25, 2;
	mov.u32 	%r34, %r2;
$L__BB1_3:
	.pragma "nounroll";
	mul.wide.s32 	%rd14, %r34, 2;
	add.s64 	%rd15, %rd1, %rd14;
	ld.global.u16 	%rs2, [%rd68+-16];
	ld.global.u16 	%rs3, [%rd15];
	// begin inline asm
	{mul.f16 %rs1,%rs2,%rs3;
}
	// end inline asm
	// begin inline asm
	{  cvt.f32.f16 %f18, %rs1;}

	// end inline asm
	add.f32 	%f34, %f82, %f18;
	add.s64 	%rd17, %rd15, %rd16;
	ld.global.u16 	%rs6, [%rd68+-14];
	ld.global.u16 	%rs7, [%rd17];
	// begin inline asm
	{mul.f16 %rs5,%rs6,%rs7;
}
	// end inline asm
	// begin inline asm
	{  cvt.f32.f16 %f19, %rs5;}

	// end inline asm
	add.f32 	%f35, %f34, %f19;
	add.s64 	%rd18, %rd17, %rd16;
	ld.global.u16 	%rs10, [%rd68+-12];
	ld.global.u16 	%rs11, [%rd18];
	// begin inline asm
	{mul.f16 %rs9,%rs10,%rs11;
}
	// end inline asm
	// begin inline asm
	{  cvt.f32.f16 %f20, %rs9;}

	// end inline asm
	add.f32 	%f36, %f35, %f20;
	add.s64 	%rd19, %rd18, %rd16;
	ld.global.u16 	%rs14, [%rd68+-10];
	ld.global.u16 	%rs15, [%rd19];
	// begin inline asm
	{mul.f16 %rs13,%rs14,%rs15;
}
	// end inline asm
	// begin inline asm
	{  cvt.f32.f16 %f21, %rs13;}

	// end inline asm
	add.f32 	%f37, %f36, %f21;
	add.s64 	%rd20, %rd19, %rd16;
	ld.global.u16 	%rs18, [%rd68+-8];
	ld.global.u16 	%rs19, [%rd20];
	// begin inline asm
	{mul.f16 %rs17,%rs18,%rs19;
}
	// end inline asm
	// begin inline asm
	{  cvt.f32.f16 %f22, %rs17;}

	// end inline asm
	add.f32 	%f38, %f37, %f22;
	add.s64 	%rd21, %rd20, %rd16;
	ld.global.u16 	%rs22, [%rd68+-6];
	ld.global.u16 	%rs23, [%rd21];
	// begin inline asm
	{mul.f16 %rs21,%rs22,%rs23;
}
	// end inline asm
	// begin inline asm
	{  cvt.f32.f16 %f23, %rs21;}

	// end inline asm
	add.f32 	%f39, %f38, %f23;
	add.s64 	%rd22, %rd21, %rd16;
	ld.global.u16 	%rs26, [%rd68+-4];
	ld.global.u16 	%rs27, [%rd22];
	// begin inline asm
	{mul.f16 %rs25,%rs26,%rs27;
}
	// end inline asm
	// begin inline asm
	{  cvt.f32.f16 %f24, %rs25;}

	// end inline asm
	add.f32 	%f40, %f39, %f24;
	add.s64 	%rd23, %rd22, %rd16;
	ld.global.u16 	%rs30, [%rd68+-2];
	ld.global.u16 	%rs31, [%rd23];
	// begin inline asm
	{mul.f16 %rs29,%rs30,%rs31;
}
	// end inline asm
	// begin inline asm
	{  cvt.f32.f16 %f25, %rs29;}

	// end inline asm
	add.f32 	%f41, %f40, %f25;
	add.s64 	%rd24, %rd23, %rd16;
	ld.global.u16 	%rs34, [%rd68];
	ld.global.u16 	%rs35, [%rd24];
	// begin inline asm
	{mul.f16 %rs33,%rs34,%rs35;
}
	// end inline asm
	// begin inline asm
	{  cvt.f32.f16 %f26, %rs33;}

	// end inline asm
	add.f32 	%f42, %f41, %f26;
	add.s64 	%rd25, %rd24, %rd16;
	ld.global.u16 	%rs38, [%rd68+2];
	ld.global.u16 	%rs39, [%rd25];
	// begin inline asm
	{mul.f16 %rs37,%rs38,%rs39;
}
	// end inline asm
	// begin inline asm
	{  cvt.f32.f16 %f27, %rs37;}

	// end inline asm
	add.f32 	%f43, %f42, %f27;
	add.s64 	%rd26, %rd25, %rd16;
	ld.global.u16 	%rs42, [%rd68+4];
	ld.global.u16 	%rs43, [%rd26];
	// begin inline asm
	{mul.f16 %rs41,%rs42,%rs43;
}
	// end inline asm
	// begin inline asm
	{  cvt.f32.f16 %f28, %rs41;}

	// end inline asm
	add.f32 	%f44, %f43, %f28;
	add.s64 	%rd27, %rd26, %rd16;
	ld.global.u16 	%rs46, [%rd68+6];
	ld.global.u16 	%rs47, [%rd27];
	// begin inline asm
	{mul.f16 %rs45,%rs46,%rs47;
}
	// end inline asm
	// begin inline asm
	{  cvt.f32.f16 %f29, %rs45;}

	// end inline asm
	add.f32 	%f45, %f44, %f29;
	add.s64 	%rd28, %rd27, %rd16;
	ld.global.u16 	%rs50, [%rd68+8];
	ld.global.u16 	%rs51, [%rd28];
	// begin inline asm
	{mul.f16 %rs49,%rs50,%rs51;
}
	// end inline asm
	// begin inline asm
	{  cvt.f32.f16 %f30, %rs49;}

	// end inline asm
	add.f32 	%f46, %f45, %f30;
	add.s64 	%rd29, %rd28, %rd16;
	ld.global.u16 	%rs54, [%rd68+10];
	ld.global.u16 	%rs55, [%rd29];
	// begin inline asm
	{mul.f16 %rs53,%rs54,%rs55;
}
	// end inline asm
	// begin inline asm
	{  cvt.f32.f16 %f31, %rs53;}

	// end inline asm
	add.f32 	%f47, %f46, %f31;
	add.s64 	%rd30, %rd29, %rd16;
	ld.global.u16 	%rs58, [%rd68+12];
	ld.global.u16 	%rs59, [%rd30];
	// begin inline asm
	{mul.f16 %rs57,%rs58,%rs59;
}
	// end inline asm
	// begin inline asm
	{  cvt.f32.f16 %f32, %rs57;}

	// end inline asm
	add.f32 	%f48, %f47, %f32;
	add.s64 	%rd31, %rd30, %rd16;
	ld.global.u16 	%rs62, [%rd68+14];
	ld.global.u16 	%rs63, [%rd31];
	// begin inline asm
	{mul.f16 %rs61,%rs62,%rs63;
}
	// end inline asm
	// begin inline asm
	{  cvt.f32.f16 %f33, %rs61;}

	// end inline asm
	add.f32 	%f82, %f48, %f33;
	add.s32 	%r35, %r35, 16;
	add.s32 	%r34, %r34, %r7;
	add.s64 	%rd68, %rd68, 32;
	setp.ne.s32 	%p3, %r35, 0;
	@%p3 bra 	$L__BB1_3;
$L__BB1_4:
	setp.eq.s32 	%p4, %r4, 0;
	@%p4 bra 	$L__BB1_13;
	and.b32  	%r13, %r26, 7;
	setp.lt.u32 	%p5, %r4, 8;
	@%p5 bra 	$L__BB1_7;
	add.s32 	%r28, %r37, %r3;
	mul.wide.u32 	%rd32, %r28, 2;
	add.s64 	%rd33, %rd2, %rd32;
	mad.lo.s32 	%r29, %r37, %r25, %r2;
	mul.wide.s32 	%rd34, %r29, 2;
	add.s64 	%rd35, %rd1, %rd34;
	ld.global.u16 	%rs66, [%rd33];
	ld.global.u16 	%rs67, [%rd35];
	// begin inline asm
	{mul.f16 %rs65,%rs66,%rs67;
}
	// end inline asm
	// begin inline asm
	{  cvt.f32.f16 %f50, %rs65;}

	// end inline asm
	add.f32 	%f58, %f82, %f50;
	cvt.u64.u32 	%rd36, %r3;
	cvt.u64.u32 	%rd37, %r37;
	add.s64 	%rd38, %rd37, %rd36;
	shl.b64 	%rd39, %rd38, 1;
	add.s64 	%rd40, %rd2, %rd39;
	mul.wide.s32 	%rd41, %r25, 2;
	add.s64 	%rd42, %rd35, %rd41;
	ld.global.u16 	%rs70, [%rd40+2];
	ld.global.u16 	%rs71, [%rd42];
	// begin inline asm
	{mul.f16 %rs69,%rs70,%rs71;
}
	// end inline asm
	// begin inline asm
	{  cvt.f32.f16 %f51, %rs69;}

	// end inline asm
	add.f32 	%f59, %f58, %f51;
	add.s64 	%rd43, %rd42, %rd41;
	ld.global.u16 	%rs74, [%rd40+4];
	ld.global.u16 	%rs75, [%rd43];
	// begin inline asm
	{mul.f16 %rs73,%rs74,%rs75;
}
	// end inline asm
	// begin inline asm
	{  cvt.f32.f16 %f52, %rs73;}

	// end inline asm
	add.f32 	%f60, %f59, %f52;
	add.s64 	%rd44, %rd43, %rd41;
	ld.global.u16 	%rs78, [%rd40+6];
	ld.global.u16 	%rs79, [%rd44];
	// begin inline asm
	{mul.f16 %rs77,%rs78,%rs79;
}
	// end inline asm
	// begin inline asm
	{  cvt.f32.f16 %f53, %rs77;}

	// end inline asm
	add.f32 	%f61, %f60, %f53;
	add.s64 	%rd45, %rd44, %rd41;
	ld.global.u16 	%rs82, [%rd40+8];
	ld.global.u16 	%rs83, [%rd45];
	// begin inline asm
	{mul.f16 %rs81,%rs82,%rs83;
}
	// end inline asm
	// begin inline asm
	{  cvt.f32.f16 %f54, %rs81;}

	// end inline asm
	add.f32 	%f62, %f61, %f54;
	add.s64 	%rd46, %rd45, %rd41;
	ld.global.u16 	%rs86, [%rd40+10];
	ld.global.u16 	%rs87, [%rd46];
	// begin inline asm
	{mul.f16 %rs85,%rs86,%rs87;
}
	// end inline asm
	// begin inline asm
	{  cvt.f32.f16 %f55, %rs85;}

	// end inline asm
	add.f32 	%f63, %f62, %f55;
	add.s64 	%rd47, %rd46, %rd41;
	ld.global.u16 	%rs90, [%rd40+12];
	ld.global.u16 	%rs91, [%rd47];
	// begin inline asm
	{mul.f16 %rs89,%rs90,%rs91;
}
	// end inline asm
	// begin inline asm
	{  cvt.f32.f16 %f56, %rs89;}

	// end inline asm
	add.f32 	%f64, %f63, %f56;
	add.s64 	%rd48, %rd47, %rd41;
	ld.global.u16 	%rs94, [%rd40+14];
	ld.global.u16 	%rs95, [%rd48];
	// begin inline asm
	{mul.f16 %rs93,%rs94,%rs95;
}
	// end inline asm
	// begin inline asm
	{  cvt.f32.f16 %f57, %rs93;}

	// end inline asm
	add.f32 	%f82, %f64, %f57;
	add.s32 	%r37, %r37, 8;
$L__BB1_7:
	setp.eq.s32 	%p6, %r13, 0;
	@%p6 bra 	$L__BB1_13;
	and.b32  	%r16, %r26, 3;
	setp.lt.u32 	%p7, %r13, 4;
	@%p7 bra 	$L__BB1_10;
	add.s32 	%r30, %r37, %r3;
	mul.wide.u32 	%rd49, %r30, 2;
	add.s64 	%rd50, %rd2, %rd49;
	mad.lo.s32 	%r31, %r37, %r25, %r2;
	mul.wide.s32 	%rd51, %r31, 2;
	add.s64 	%rd52, %rd1, %rd51;
	ld.global.u16 	%rs98, [%rd50];
	ld.global.u16 	%rs99, [%rd52];
	// begin inline asm
	{mul.f16 %rs97,%rs98,%rs99;
}
	// end inline asm
	// begin inline asm
	{  cvt.f32.f16 %f66, %rs97;}

	// end inline asm
	add.f32 	%f70, %f82, %f66;
	cvt.u64.u32 	%rd53, %r3;
	cvt.u64.u32 	%rd54, %r37;
	add.s64 	%rd55, %rd54, %rd53;
	shl.b64 	%rd56, %rd55, 1;
	add.s64 	%rd57, %rd2, %rd56;
	mul.wide.s32 	%rd58, %r25, 2;
	add.s64 	%rd59, %rd52, %rd58;
	ld.global.u16 	%rs102, [%rd57+2];
	ld.global.u16 	%rs103, [%rd59];
	// begin inline asm
	{mul.f16 %rs101,%rs102,%rs103;
}
	// end inline asm
	// begin inline asm
	{  cvt.f32.f16 %f67, %rs101;}

	// end inline asm
	add.f32 	%f71, %f70, %f67;
	add.s64 	%rd60, %rd59, %rd58;
	ld.global.u16 	%rs106, [%rd57+4];
	ld.global.u16 	%rs107, [%rd60];
	// begin inline asm
	{mul.f16 %rs105,%rs106,%rs107;
}
	// end inline asm
	// begin inline asm
	{  cvt.f32.f16 %f68, %rs105;}

	// end inline asm
	add.f32 	%f72, %f71, %f68;
	add.s64 	%rd61, %rd60, %rd58;
	ld.global.u16 	%rs110, [%rd57+6];
	ld.global.u16 	%rs111, [%rd61];
	// begin inline asm
	{mul.f16 %rs109,%rs110,%rs111;
}
	// end inline asm
	// begin inline asm
	{  cvt.f32.f16 %f69, %rs109;}

	// end inline asm
	add.f32 	%f82, %f72, %f69;
	add.s32 	%r37, %r37, 4;
$L__BB1_10:
	setp.eq.s32 	%p8, %r16, 0;
	@%p8 bra 	$L__BB1_13;
	mad.lo.s32 	%r40, %r37, %r25, %r2;
	add.s32 	%r32, %r37, %r3;
	mul.wide.u32 	%rd62, %r32, 2;
	add.s64 	%rd69, %rd2, %rd62;
	neg.s32 	%r39, %r16;
$L__BB1_12:
	.pragma "nounroll";
	mul.wide.s32 	%rd63, %r40, 2;
	add.s64 	%rd64, %rd1, %rd63;
	ld.global.u16 	%rs114, [%rd69];
	ld.global.u16 	%rs115, [%rd64];
	// begin inline asm
	{mul.f16 %rs113,%rs114,%rs115;
}
	// end inline asm
	// begin inline asm
	{  cvt.f32.f16 %f73, %rs113;}

	// end inline asm
	add.f32 	%f82, %f82, %f73;
	add.s32 	%r40, %r40, %r25;
	add.s64 	%rd69, %rd69, 2;
	add.s32 	%r39, %r39, 1;
	setp.ne.s32 	%p9, %r39, 0;
	@%p9 bra 	$L__BB1_12;
$L__BB1_13:
	cvta.to.global.u64 	%rd65, %rd9;
	mad.lo.s32 	%r33, %r25, %r1, %r2;
	mul.wide.s32 	%rd66, %r33, 4;
	add.s64 	%rd67, %rd65, %rd66;
	st.global.f32 	[%rd67], %f82;
	ret;

}


// ===== COMPILED SASS (sm_100) =====

	.target	sm_100

	.elftype	@"ET_EXEC"


//--------------------- .note.nv.tkinfo           --------------------------
	.section	.note.nv.tkinfo,"",@"SHT_NOTE"
	.sectionflags	@"SHF_NOTE_NV_TKINFO"
	.tkinfo
        /*0018*/ 	.word	0x00000002
        /*0030*/ 	.string	""
        /*0030*/ 	.string	"ptxas"
        /*0030*/ 	.string	"Cuda compilation tools, release 13.0, V13.0.88"
        /*0030*/ 	.string	"Build cuda_13.0.r13.0/compiler.36424714_0"
        /*0030*/ 	.string	"-arch sm_100 -m 64 "



//--------------------- .note.nv.cuinfo           --------------------------
	.section	.note.nv.cuinfo,"",@"SHT_NOTE"
	.sectionflags	@"SHF_NOTE_NV_CUINFO"
        /*0018*/ 	.short	0x0002
        /*001a*/ 	.short	0x0064
        /*001c*/ 	.short	0x0082
	.zero		2


//--------------------- .nv.info                  --------------------------
	.section	.nv.info,"",@"SHT_CUDA_INFO"
	.align	4


	//----- nvinfo : EIATTR_REGCOUNT
	.align		4
        /*0000*/ 	.byte	0x04, 0x2f
        /*0002*/ 	.short	(.L_1 - .L_0)
	.align		4
.L_0:
        /*0004*/ 	.word	index@(_Z9mmaKernelPK6__halfS1_Pfiii)
        /*0008*/ 	.word	0x0000001f


	//----- nvinfo : EIATTR_FRAME_SIZE
	.align		4
.L_1:
        /*000c*/ 	.byte	0x04, 0x11
        /*000e*/ 	.short	(.L_3 - .L_2)
	.align		4
.L_2:
        /*0010*/ 	.word	index@(_Z9mmaKernelPK6__halfS1_Pfiii)
        /*0014*/ 	.word	0x00000000


	//----- nvinfo : EIATTR_REGCOUNT
	.align		4
.L_3:
        /*0018*/ 	.byte	0x04, 0x2f
        /*001a*/ 	.short	(.L_5 - .L_4)
	.align		4
.L_4:
        /*001c*/ 	.word	index@(_Z11naiveKernelPK6__halfS1_Pfiii)
        /*0020*/ 	.word	0x00000020


	//----- nvinfo : EIATTR_FRAME_SIZE
	.align		4
.L_5:
        /*0024*/ 	.byte	0x04, 0x11
        /*0026*/ 	.short	(.L_7 - .L_6)
	.align		4
.L_6:
        /*0028*/ 	.word	index@(_Z11naiveKernelPK6__halfS1_Pfiii)
        /*002c*/ 	.word	0x00000000


	//----- nvinfo : EIATTR_MIN_STACK_SIZE
	.align		4
.L_7:
        /*0030*/ 	.byte	0x04, 0x12
        /*0032*/ 	.short	(.L_9 - .L_8)
	.align		4
.L_8:
        /*0034*/ 	.word	index@(_Z11naiveKernelPK6__halfS1_Pfiii)
        /*0038*/ 	.word	0x00000000


	//----- nvinfo : EIATTR_MIN_STACK_SIZE
	.align		4
.L_9:
        /*003c*/ 	.byte	0x04, 0x12
        /*003e*/ 	.short	(.L_11 - .L_10)
	.align		4
.L_10:
        /*0040*/ 	.word	index@(_Z9mmaKernelPK6__halfS1_Pfiii)
        /*0044*/ 	.word	0x00000000
.L_11:


//--------------------- .nv.compat                --------------------------
	.section	.nv.compat,"",@"SHT_CUDA_COMPAT_INFO"
	.align	4
        /*0000*/ 	.byte	0x02, 0x09, 0x00, 0x00, 0x02, 0x02, 0x01, 0x00, 0x02, 0x05, 0x05, 0x00, 0x03, 0x07, 0x01, 0x01
        /*0010*/ 	.byte	0x02, 0x03, 0x00, 0x00, 0x02, 0x06, 0x01, 0x00, 0x04, 0x0b, 0x08, 0x00, 0x09, 0x00, 0x00, 0x00
        /*0020*/ 	.byte	0x00, 0x00, 0x00, 0x00


//--------------------- .nv.info._Z11naiveKernelPK6__halfS1_Pfiii --------------------------
	.section	.nv.info._Z11naiveKernelPK6__halfS1_Pfiii,"",@"SHT_CUDA_INFO"
	.sectionflags	@""
	.align	4


	//----- nvinfo : EIATTR_CUDA_API_VERSION
	.align		4
        /*0000*/ 	.byte	0x04, 0x37
        /*0002*/ 	.short	(.L_13 - .L_12)
.L_12:
        /*0004*/ 	.word	0x00000082


	//----- nvinfo : EIATTR_KPARAM_INFO
	.align		4
.L_13:
        /*0008*/ 	.byte	0x04, 0x17
        /*000a*/ 	.short	(.L_15 - .L_14)
.L_14:
        /*000c*/ 	.word	0x00000000
        /*0010*/ 	.short	0x0005
        /*0012*/ 	.short	0x0020
        /*0014*/ 	.byte	0x00, 0xf0, 0x11, 0x00


	//----- nvinfo : EIATTR_KPARAM_INFO
	.align		4
.L_15:
        /*0018*/ 	.byte	0x04, 0x17
        /*001a*/ 	.short	(.L_17 - .L_16)
.L_16:
        /*001c*/ 	.word	0x00000000
        /*0020*/ 	.short	0x0004
        /*0022*/ 	.short	0x001c
        /*0024*/ 	.byte	0x00, 0xf0, 0x11, 0x00


	//----- nvinfo : EIATTR_KPARAM_INFO
	.align		4
.L_17:
        /*0028*/ 	.byte	0x04, 0x17
        /*002a*/ 	.short	(.L_19 - .L_18)
.L_18:
        /*002c*/ 	.word	0x00000000
        /*0030*/ 	.short	0x0003
        /*0032*/ 	.short	0x0018
        /*0034*/ 	.byte	0x00, 0xf0, 0x11, 0x00


	//----- nvinfo : EIATTR_KPARAM_INFO
	.align		4
.L_19:
        /*0038*/ 	.byte	0x04, 0x17
        /*003a*/ 	.short	(.L_21 - .L_20)
.L_20:
        /*003c*/ 	.word	0x00000000
        /*0040*/ 	.short	0x0002
        /*0042*/ 	.short	0x0010
        /*0044*/ 	.byte	0x00, 0xf5, 0x21, 0x00


	//----- nvinfo : EIATTR_KPARAM_INFO
	.align		4
.L_21:
        /*0048*/ 	.byte	0x04, 0x17
        /*004a*/ 	.short	(.L_23 - .L_22)
.L_22:
        /*004c*/ 	.word	0x00000000
        /*0050*/ 	.short	0x0001
        /*0052*/ 	.short	0x0008
        /*0054*/ 	.byte	0x00, 0xf5, 0x21, 0x00


	//----- nvinfo : EIATTR_KPARAM_INFO
	.align		4
.L_23:
        /*0058*/ 	.byte	0x04, 0x17
        /*005a*/ 	.short	(.L_25 - .L_24)
.L_24:
        /*005c*/ 	.word	0x00000000
        /*0060*/ 	.short	0x0000
        /*0062*/ 	.short	0x0000
        /*0064*/ 	.byte	0x00, 0xf5, 0x21, 0x00


	//----- nvinfo : EIATTR_SPARSE_MMA_MASK
	.align		4
.L_25:
        /*0068*/ 	.byte	0x03, 0x50
        /*006a*/ 	.short	0x0000


	//----- nvinfo : EIATTR_MAXREG_COUNT
	.align		4
        /*006c*/ 	.byte	0x03, 0x1b
        /*006e*/ 	.short	0x00ff


	//----- nvinfo : EIATTR_MERCURY_ISA_VERSION
	.align		4
        /*0070*/ 	.byte	0x03, 0x5f
        /*0072*/ 	.short	0x0101


	//----- nvinfo : EIATTR_VRC_CTA_INIT_COUNT
	.align		4
        /*0074*/ 	.byte	0x02, 0x4a
	.zero		1
	.zero		1


	//----- nvinfo : EIATTR_EXIT_INSTR_OFFSETS
	.align		4
        /*0078*/ 	.byte	0x04, 0x1c
        /*007a*/ 	.short	(.L_27 - .L_26)


	//   ....[0]....
.L_26:
        /*007c*/ 	.word	0x00001070


	//----- nvinfo : EIATTR_CBANK_PARAM_SIZE
	.align		4
.L_27:
        /*0080*/ 	.byte	0x03, 0x19
        /*0082*/ 	.short	0x0024


	//----- nvinfo : EIATTR_PARAM_CBANK
	.align		4
        /*0084*/ 	.byte	0x04, 0x0a
        /*0086*/ 	.short	(.L_29 - .L_28)
	.align		4
.L_28:
        /*0088*/ 	.word	index@(.nv.constant0._Z11naiveKernelPK6__halfS1_Pfiii)
        /*008c*/ 	.short	0x0380
        /*008e*/ 	.short	0x0024


	//----- nvinfo : EIATTR_SW_WAR
	.align		4
.L_29:
        /*0090*/ 	.byte	0x04, 0x36
        /*0092*/ 	.short	(.L_31 - .L_30)
.L_30:
        /*0094*/ 	.word	0x00000008
.L_31:


//--------------------- .nv.info._Z9mmaKernelPK6__halfS1_Pfiii --------------------------
	.section	.nv.info._Z9mmaKernelPK6__halfS1_Pfiii,"",@"SHT_CUDA_INFO"
	.sectionflags	@""
	.align	4


	//----- nvinfo : EIATTR_CUDA_API_VERSION
	.align		4
        /*0000*/ 	.byte	0x04, 0x37
        /*0002*/ 	.short	(.L_33 - .L_32)
.L_32:
        /*0004*/ 	.word	0x00000082


	//----- nvinfo : EIATTR_KPARAM_INFO
	.align		4
.L_33:
        /*0008*/ 	.byte	0x04, 0x17
        /*000a*/ 	.short	(.L_35 - .L_34)
.L_34:
        /*000c*/ 	.word	0x00000000
        /*0010*/ 	.short	0x0005
        /*0012*/ 	.short	0x0020
        /*0014*/ 	.byte	0x00, 0xf0, 0x11, 0x00


	//----- nvinfo : EIATTR_KPARAM_INFO
	.align		4
.L_35:
        /*0018*/ 	.byte	0x04, 0x17
        /*001a*/ 	.short	(.L_37 - .L_36)
.L_36:
        /*001c*/ 	.word	0x00000000
        /*0020*/ 	.short	0x0004
        /*0022*/ 	.short	0x001c
        /*0024*/ 	.byte	0x00, 0xf0, 0x11, 0x00


	//----- nvinfo : EIATTR_KPARAM_INFO
	.align		4
.L_37:
        /*0028*/ 	.byte	0x04, 0x17
        /*002a*/ 	.short	(.L_39 - .L_38)
.L_38:
        /*002c*/ 	.word	0x00000000
        /*0030*/ 	.short	0x0003
        /*0032*/ 	.short	0x0018
        /*0034*/ 	.byte	0x00, 0xf0, 0x11, 0x00


	//----- nvinfo : EIATTR_KPARAM_INFO
	.align		4
.L_39:
        /*0038*/ 	.byte	0x04, 0x17
        /*003a*/ 	.short	(.L_41 - .L_40)
.L_40:
        /*003c*/ 	.word	0x00000000
        /*0040*/ 	.short	0x0002
        /*0042*/ 	.short	0x0010
        /*0044*/ 	.byte	0x00, 0xf5, 0x21, 0x00


	//----- nvinfo : EIATTR_KPARAM_INFO
	.align		4
.L_41:
        /*0048*/ 	.byte	0x04, 0x17
        /*004a*/ 	.short	(.L_43 - .L_42)
.L_42:
        /*004c*/ 	.word	0x00000000
        /*0050*/ 	.short	0x0001
        /*0052*/ 	.short	0x0008
        /*0054*/ 	.byte	0x00, 0xf5, 0x21, 0x00


	//----- nvinfo : EIATTR_KPARAM_INFO
	.align		4
.L_43:
        /*0058*/ 	.byte	0x04, 0x17
        /*005a*/ 	.short	(.L_45 - .L_44)
.L_44:
        /*005c*/ 	.word	0x00000000
        /*0060*/ 	.short	0x0000
        /*0062*/ 	.short	0x0000
        /*0064*/ 	.byte	0x00, 0xf5, 0x21, 0x00


	//----- nvinfo : EIATTR_SPARSE_MMA_MASK
	.align		4
.L_45:
        /*0068*/ 	.byte	0x03, 0x50
        /*006a*/ 	.short	0x0000


	//----- nvinfo : EIATTR_MAXREG_COUNT
	.align		4
        /*006c*/ 	.byte	0x03, 0x1b
        /*006e*/ 	.short	0x00ff


	//----- nvinfo : EIATTR_MERCURY_ISA_VERSION
	.align		4
        /*0070*/ 	.byte	0x03, 0x5f
        /*0072*/ 	.short	0x0101


	//----- nvinfo : EIATTR_VRC_CTA_INIT_COUNT
	.align		4
        /*0074*/ 	.byte	0x02, 0x4a
	.zero		1
	.zero		1


	//----- nvinfo : EIATTR_EXIT_INSTR_OFFSETS
	.align		4
        /*0078*/ 	.byte	0x04, 0x1c
        /*007a*/ 	.short	(.L_47 - .L_46)


	//   ....[0]....
.L_46:
        /*007c*/ 	.word	0x00000740


	//----- nvinfo : EIATTR_CRS_STACK_SIZE
	.align		4
.L_47:
        /*0080*/ 	.byte	0x04, 0x1e
        /*0082*/ 	.short	(.L_49 - .L_48)
.L_48:
        /*0084*/ 	.word	0x00000000


	//----- nvinfo : EIATTR_CBANK_PARAM_SIZE
	.align		4
.L_49:
        /*0088*/ 	.byte	0x03, 0x19
        /*008a*/ 	.short	0x0024


	//----- nvinfo : EIATTR_PARAM_CBANK
	.align		4
        /*008c*/ 	.byte	0x04, 0x0a
        /*008e*/ 	.short	(.L_51 - .L_50)
	.align		4
.L_50:
        /*0090*/ 	.word	index@(.nv.constant0._Z9mmaKernelPK6__halfS1_Pfiii)
        /*0094*/ 	.short	0x0380
        /*0096*/ 	.short	0x0024


	//----- nvinfo : EIATTR_SW_WAR
	.align		4
.L_51:
        /*0098*/ 	.byte	0x04, 0x36
        /*009a*/ 	.short	(.L_53 - .L_52)
.L_52:
        /*009c*/ 	.word	0x00000008
.L_53:


//--------------------- .nv.callgraph             --------------------------
	.section	.nv.callgraph,"",@"SHT_CUDA_CALLGRAPH"
	.align	4
	.sectionentsize	8
	.align		4
        /*0000*/ 	.word	0x00000000
	.align		4
        /*0004*/ 	.word	0xffffffff
	.align		4
        /*0008*/ 	.word	0x00000000
	.align		4
        /*000c*/ 	.word	0xfffffffe
	.align		4
        /*0010*/ 	.word	0x00000000
	.align		4
        /*0014*/ 	.word	0xfffffffd
	.align		4
        /*0018*/ 	.word	0x00000000
	.align		4
        /*001c*/ 	.word	0xfffffffc


//--------------------- .text._Z11naiveKernelPK6__halfS1_Pfiii --------------------------
	.section	.text._Z11naiveKernelPK6__halfS1_Pfiii,"ax",@progbits
	.align	128
        .global         _Z11naiveKernelPK6__halfS1_Pfiii
        .type           _Z11naiveKernelPK6__halfS1_Pfiii,@function
        .size           _Z11naiveKernelPK6__halfS1_Pfiii,(.L_x_12 - _Z11naiveKernelPK6__halfS1_Pfiii)
        .other          _Z11naiveKernelPK6__halfS1_Pfiii,@"STO_CUDA_ENTRY STV_DEFAULT"
_Z11naiveKernelPK6__halfS1_Pfiii:
.text._Z11naiveKernelPK6__halfS1_Pfiii:
[----:B------:R-:W-:Y:S01]  /*0000*/  LDC R1, c[0x0][0x37c] ;  /* 0x0000df00ff017b82 */ /* 0x000fe20000000800 */
[----:B------:R-:W0:Y:S01]  /*0010*/  LDCU UR6, c[0x0][0x3a0] ;  /* 0x00007400ff0677ac */ /* 0x000e220008000800 */
[----:B------:R-:W1:Y:S06]  /*0020*/  S2R R0, SR_CTAID.X ;  /* 0x0000000000007919 */ /* 0x000e6c0000002500 */
[----:B------:R-:W2:Y:S01]  /*0030*/  S2UR UR12, SR_CTAID.Y ;  /* 0x00000000000c79c3 */ /* 0x000ea20000002600 */
[----:B------:R-:W-:Y:S01]  /*0040*/  HFMA2 R4, -RZ, RZ, 0, 0 ;  /* 0x00000000ff047431 */ /* 0x000fe200000001ff */
[----:B------:R-:W3:Y:S01]  /*0050*/  LDCU.64 UR10, c[0x0][0x358] ;  /* 0x00006b00ff0a77ac */ /* 0x000ee20008000a00 */
[----:B0-----:R-:W-:-:S09]  /*0060*/  UISETP.GE.AND UP0, UPT, UR6, 0x1, UPT ;  /* 0x000000010600788c */ /* 0x001fd2000bf06270 */
[----:B---3--:R-:W-:Y:S05]  /*0070*/  BRA.U !UP0, `(.L_x_0) ;  /* 0x0000000d08e87547 */ /* 0x008fea000b800000 */
[----:B------:R-:W-:Y:S01]  /*0080*/  UISETP.GE.U32.AND UP1, UPT, UR6, 0x10, UPT ;  /* 0x000000100600788c */ /* 0x000fe2000bf26070 */
[----:B------:R-:W-:Y:S01]  /*0090*/  MOV R4, RZ ;  /* 0x000000ff00047202 */ /* 0x000fe20000000f00 */
[----:B------:R-:W-:Y:S01]  /*00a0*/  ULOP3.LUT UR8, UR6, 0xf, URZ, 0xc0, !UPT ;  /* 0x0000000f06087892 */ /* 0x000fe2000f8ec0ff */
[----:B------:R-:W-:Y:S01]  /*00b0*/  MOV R13, RZ ;  /* 0x000000ff000d7202 */ /* 0x000fe20000000f00 */
[----:B--2---:R-:W-:Y:S02]  /*00c0*/  UIMAD UR7, UR12, UR6, URZ ;  /* 0x000000060c0772a4 */ /* 0x004fe4000f8e02ff */
[----:B------:R-:W-:-:S03]  /*00d0*/  UISETP.NE.AND UP0, UPT, UR8, URZ, UPT ;  /* 0x000000ff0800728c */ /* 0x000fc6000bf05270 */
[----:B------:R-:W-:Y:S08]  /*00e0*/  BRA.U !UP1, `(.L_x_1) ;  /* 0x0000000509cc7547 */ /* 0x000ff0000b800000 */
[----:B------:R-:W0:Y:S01]  /*00f0*/  LDCU.64 UR4, c[0x0][0x380] ;  /* 0x00007000ff0477ac */ /* 0x000e220008000a00 */
[----:B------:R-:W-:Y:S02]  /*0100*/  MOV R4, RZ ;  /* 0x000000ff00047202 */ /* 0x000fe40000000f00 */
[----:B-1----:R-:W-:Y:S01]  /*0110*/  MOV R12, R0 ;  /* 0x00000000000c7202 */ /* 0x002fe20000000f00 */
[----:B------:R-:W-:-:S06]  /*0120*/  ULOP3.LUT UR9, UR6, 0x7ffffff0, URZ, 0xc0, !UPT ;  /* 0x7ffffff006097892 */ /* 0x000fcc000f8ec0ff */
[----:B------:R-:W-:Y:S01]  /*0130*/  MOV R13, UR9 ;  /* 0x00000009000d7c02 */ /* 0x000fe20008000f00 */
[----:B0-----:R-:W-:-:S04]  /*0140*/  UIMAD.WIDE.U32 UR4, UR7, 0x2, UR4 ;  /* 0x00000002070478a5 */ /* 0x001fc8000f8e0004 */
[----:B------:R-:W-:-:S04]  /*0150*/  UIADD3 UR13, UP1, UPT, UR4, 0x10, URZ ;  /* 0x00000010040d7890 */ /* 0x000fc8000ff3e0ff */
[----:B------:R-:W-:Y:S02]  /*0160*/  UIADD3.X UR4, UPT, UPT, URZ, UR5, URZ, UP1, !UPT ;  /* 0x00000005ff047290 */ /* 0x000fe40008ffe4ff */
[----:B------:R-:W-:Y:S01]  /*0170*/  MOV R2, UR13 ;  /* 0x0000000d00027c02 */ /* 0x000fe20008000f00 */
[----:B------:R-:W-:-:S03]  /*0180*/  UIADD3 UR5, UPT, UPT, -UR9, URZ, URZ ;  /* 0x000000ff09057290 */ /* 0x000fc6000fffe1ff */
[----:B------:R-:W-:-:S09]  /*0190*/  MOV R3, UR4 ;  /* 0x0000000400037c02 */ /* 0x000fd20008000f00 */
.L_x_2:
[----:B------:R-:W0:Y:S01]  /*01a0*/  LDC.64 R16, c[0x0][0x388] ;  /* 0x0000e200ff107b82 */ /* 0x000e220000000a00 */
[----:B------:R-:W2:Y:S04]  /*01b0*/  LDG.E.U16 R10, desc[UR10][R2.64+-0x10] ;  /* 0xfffff00a020a7981 */ /* 0x000ea8000c1e1500 */
[----:B------:R-:W3:Y:S03]  /*01c0*/  LDG.E.U16 R14, desc[UR10][R2.64+-0xe] ;  /* 0xfffff20a020e7981 */ /* 0x000ee6000c1e1500 */
[----:B------:R-:W1:Y:S01]  /*01d0*/  LDC R15, c[0x0][0x39c] ;  /* 0x0000e700ff0f7b82 */ /* 0x000e620000000800 */
[----:B------:R-:W4:Y:S04]  /*01e0*/  LDG.E.U16 R27, desc[UR10][R2.64+-0xc] ;  /* 0xfffff40a021b7981 */ /* 0x000f28000c1e1500 */
[----:B------:R-:W5:Y:S04]  /*01f0*/  LDG.E.U16 R22, desc[UR10][R2.64+-0xa] ;  /* 0xfffff60a02167981 */ /* 0x000f68000c1e1500 */
[----:B------:R-:W5:Y:S04]  /*0200*/  LDG.E.U16 R18, desc[UR10][R2.64+-0x8] ;  /* 0xfffff80a02127981 */ /* 0x000f68000c1e1500 */
[----:B------:R-:W5:Y:S01]  /*0210*/  LDG.E.U16 R20, desc[UR10][R2.64+-0x6] ;  /* 0xfffffa0a02147981 */ /* 0x000f62000c1e1500 */
[----:B0-----:R-:W-:-:S03]  /*0220*/  IMAD.WIDE R16, R12, 0x2, R16 ;  /* 0x000000020c107825 */ /* 0x001fc600078e0210 */
[----:B------:R-:W5:Y:S04]  /*0230*/  LDG.E.U16 R19, desc[UR10][R2.64+-0x4] ;  /* 0xfffffc0a02137981 */ /* 0x000f68000c1e1500 */
[----:B------:R1:W2:Y:S02]  /*0240*/  LDG.E.U16 R11, desc[UR10][R16.64] ;  /* 0x0000000a100b7981 */ /* 0x0002a4000c1e1500 */
[----:B-1----:R-:W-:-:S05]  /*0250*/  IMAD.WIDE R16, R15, 0x2, R16 ;  /* 0x000000020f107825 */ /* 0x002fca00078e0210 */
[----:B------:R-:W3:Y:S01]  /*0260*/  LDG.E.U16 R5, desc[UR10][R16.64] ;  /* 0x0000000a10057981 */ /* 0x000ee2000c1e1500 */
[----:B------:R-:W-:-:S05]  /*0270*/  IMAD.WIDE R8, R15, 0x2, R16 ;  /* 0x000000020f087825 */ /* 0x000fca00078e0210 */
[----:B------:R0:W4:Y:S02]  /*0280*/  LDG.E.U16 R24, desc[UR10][R8.64] ;  /* 0x0000000a08187981 */ /* 0x000124000c1e1500 */
[----:B0-----:R-:W-:-:S05]  /*0290*/  IMAD.WIDE R8, R15, 0x2, R8 ;  /* 0x000000020f087825 */ /* 0x001fca00078e0208 */
[----:B------:R-:W5:Y:S01]  /*02a0*/  LDG.E.U16 R25, desc[UR10][R8.64] ;  /* 0x0000000a08197981 */ /* 0x000f62000c1e1500 */
[----:B------:R-:W-:-:S05]  /*02b0*/  IMAD.WIDE R6, R15, 0x2, R8 ;  /* 0x000000020f067825 */ /* 0x000fca00078e0208 */
[----:B------:R0:W5:Y:S01]  /*02c0*/  LDG.E.U16 R21, desc[UR10][R6.64] ;  /* 0x0000000a06157981 */ /* 0x000162000c1e1500 */
[----:B------:R-:W-:-:S05]  /*02d0*/  IMAD.WIDE R28, R15, 0x2, R6 ;  /* 0x000000020f1c7825 */ /* 0x000fca00078e0206 */
[----:B------:R1:W5:Y:S01]  /*02e0*/  LDG.E.U16 R23, desc[UR10][R28.64] ;  /* 0x0000000a1c177981 */ /* 0x000362000c1e1500 */
[----:B0-----:R-:W-:-:S05]  /*02f0*/  IMAD.WIDE R6, R15, 0x2, R28 ;  /* 0x000000020f067825 */ /* 0x001fca00078e021c */
[----:B------:R0:W5:Y:S04]  /*0300*/  LDG.E.U16 R16, desc[UR10][R6.64] ;  /* 0x0000000a06107981 */ /* 0x000168000c1e1500 */
[----:B------:R-:W5:Y:S01]  /*0310*/  LDG.E.U16 R28, desc[UR10][R2.64+0x6] ;  /* 0x0000060a021c7981 */ /* 0x000f62000c1e1500 */
[----:B--2---:R-:W-:Y:S02]  /*0320*/  HMUL2 R9, R10.H0_H0, R11.H0_H0 ;  /* 0x2000000b0a097232 */ /* 0x004fe40000000800 */
[----:B------:R-:W-:-:S04]  /*0330*/  IMAD.WIDE R10, R15, 0x2, R6 ;  /* 0x000000020f0a7825 */ /* 0x000fc800078e0206 */
[----:B------:R-:W-:Y:S02]  /*0340*/  HADD2.F32 R17, -RZ, R9.H0_H0 ;  /* 0x20000009ff117230 */ /* 0x000fe40000004100 */
[----:B------:R-:W-:-:S04]  /*0350*/  IMAD.WIDE R8, R15, 0x2, R10 ;  /* 0x000000020f087825 */ /* 0x000fc800078e020a */
[----:B------:R-:W-:Y:S02]  /*0360*/  FADD R26, R17, R4 ;  /* 0x00000004111a7221 */ /* 0x000fe40000000000 */
[----:B------:R2:W5:Y:S01]  /*0370*/  LDG.E.U16 R17, desc[UR10][R10.64] ;  /* 0x0000000a0a117981 */ /* 0x000562000c1e1500 */
[----:B---3--:R-:W-:Y:S02]  /*0380*/  HMUL2 R14, R14.H0_H0, R5.H0_H0 ;  /* 0x200000050e0e7232 */ /* 0x008fe40000000800 */
[C---:B------:R-:W-:Y:S02]  /*0390*/  IMAD.WIDE R4, R15.reuse, 0x2, R8 ;  /* 0x000000020f047825 */ /* 0x040fe400078e0208 */
[----:B------:R-:W3:Y:S02]  /*03a0*/  LDG.E.U16 R8, desc[UR10][R8.64] ;  /* 0x0000000a08087981 */ /* 0x000ee4000c1e1500 */
[----:B-1----:R-:W-:Y:S02]  /*03b0*/  HADD2.F32 R29, -RZ, R14.H0_H0 ;  /* 0x2000000eff1d7230 */ /* 0x002fe40000004100 */
[----:B0-----:R-:W-:Y:S01]  /*03c0*/  IMAD.WIDE R6, R15, 0x2, R4 ;  /* 0x000000020f067825 */ /* 0x001fe200078e0204 */
[----:B------:R-:W3:Y:S03]  /*03d0*/  LDG.E.U16 R14, desc[UR10][R2.64+-0x2] ;  /* 0xfffffe0a020e7981 */ /* 0x000ee6000c1e1500 */
[----:B----4-:R-:W-:-:S02]  /*03e0*/  HMUL2 R27, R27.H0_H0, R24.H0_H0 ;  /* 0x200000181b1b7232 */ /* 0x010fc40000000800 */
[----:B------:R5:W4:Y:S01]  /*03f0*/  LDG.E.U16 R24, desc[UR10][R4.64] ;  /* 0x0000000a04187981 */ /* 0x000b22000c1e1500 */
[----:B--2---:R-:W-:-:S04]  /*0400*/  IMAD.WIDE R10, R15, 0x2, R6 ;  /* 0x000000020f0a7825 */ /* 0x004fc800078e0206 */
[----:B------:R-:W-:Y:S01]  /*0410*/  FADD R26, R26, R29 ;  /* 0x0000001d1a1a7221 */ /* 0x000fe20000000000 */
[----:B------:R0:W2:Y:S01]  /*0420*/  LDG.E.U16 R9, desc[UR10][R10.64] ;  /* 0x0000000a0a097981 */ /* 0x0000a2000c1e1500 */
[----:B-----5:R-:W-:Y:S02]  /*0430*/  HMUL2 R5, R22.H0_H0, R25.H0_H0 ;  /* 0x2000001916057232 */ /* 0x020fe40000000800 */
[----:B------:R-:W-:Y:S01]  /*0440*/  HADD2.F32 R25, -RZ, R27.H0_H0 ;  /* 0x2000001bff197230 */ /* 0x000fe20000004100 */
[----:B------:R1:W5:Y:S04]  /*0450*/  LDG.E.U16 R22, desc[UR10][R6.64] ;  /* 0x0000000a06167981 */ /* 0x000368000c1e1500 */
[----:B------:R-:W4:Y:S01]  /*0460*/  LDG.E.U16 R27, desc[UR10][R2.64] ;  /* 0x0000000a021b7981 */ /* 0x000f22000c1e1500 */
[----:B------:R-:W-:-:S02]  /*0470*/  HADD2.F32 R29, -RZ, R5.H0_H0 ;  /* 0x20000005ff1d7230 */ /* 0x000fc40000004100 */
[----:B------:R-:W-:Y:S01]  /*0480*/  FADD R26, R26, R25 ;  /* 0x000000191a1a7221 */ /* 0x000fe20000000000 */
[C---:B------:R-:W-:Y:S01]  /*0490*/  IMAD.WIDE R4, R15.reuse, 0x2, R10 ;  /* 0x000000020f047825 */ /* 0x040fe200078e020a */
[----:B------:R-:W2:Y:S03]  /*04a0*/  LDG.E.U16 R25, desc[UR10][R2.64+0x2] ;  /* 0x0000020a02197981 */ /* 0x000ea6000c1e1500 */
[----:B0-----:R-:W-:Y:S02]  /*04b0*/  HMUL2 R11, R18.H0_H0, R21.H0_H0 ;  /* 0x20000015120b7232 */ /* 0x001fe40000000800 */
[----:B------:R-:W5:Y:S01]  /*04c0*/  LDG.E.U16 R21, desc[UR10][R2.64+0x4] ;  /* 0x0000040a02157981 */ /* 0x000f62000c1e1500 */
[----:B-1----:R-:W-:-:S04]  /*04d0*/  IMAD.WIDE R6, R15, 0x2, R4 ;  /* 0x000000020f067825 */ /* 0x002fc800078e0204 */
[----:B------:R-:W-:Y:S01]  /*04e0*/  FADD R26, R26, R29 ;  /* 0x0000001d1a1a7221 */ /* 0x000fe20000000000 */
[----:B------:R-:W-:Y:S01]  /*04f0*/  HMUL2 R20, R20.H0_H0, R23.H0_H0 ;  /* 0x2000001714147232 */ /* 0x000fe20000000800 */
[----:B------:R0:W5:Y:S01]  /*0500*/  LDG.E.U16 R18, desc[UR10][R4.64] ;  /* 0x0000000a04127981 */ /* 0x000162000c1e1500 */
[----:B------:R-:W-:Y:S02]  /*0510*/  HADD2.F32 R29, -RZ, R11.H0_H0 ;  /* 0x2000000bff1d7230 */ /* 0x000fe40000004100 */
[----:B------:R-:W-:Y:S02]  /*0520*/  HMUL2 R23, R19.H0_H0, R16.H0_H0 ;  /* 0x2000001013177232 */ /* 0x000fe40000000800 */
[C---:B------:R-:W-:Y:S01]  /*0530*/  IMAD.WIDE R10, R15.reuse, 0x2, R6 ;  /* 0x000000020f0a7825 */ /* 0x040fe200078e0206 */
[----:B------:R-:W5:Y:S04]  /*0540*/  LDG.E.U16 R19, desc[UR10][R2.64+0x8] ;  /* 0x0000080a02137981 */ /* 0x000f68000c1e1500 */
[----:B------:R1:W5:Y:S01]  /*0550*/  LDG.E.U16 R16, desc[UR10][R6.64] ;  /* 0x0000000a06107981 */ /* 0x000362000c1e1500 */
[----:B0-----:R-:W-:-:S06]  /*0560*/  IMAD.WIDE R4, R15, 0x2, R10 ;  /* 0x000000020f047825 */ /* 0x001fcc00078e020a */
[----:B------:R-:W5:Y:S01]  /*0570*/  LDG.E.U16 R4, desc[UR10][R4.64] ;  /* 0x0000000a04047981 */ /* 0x000f62000c1e1500 */
[----:B-1----:R-:W-:-:S03]  /*0580*/  FADD R6, R26, R29 ;  /* 0x0000001d1a067221 */ /* 0x002fc60000000000 */
[----:B------:R-:W5:Y:S04]  /*0590*/  LDG.E.U16 R29, desc[UR10][R2.64+0xa] ;  /* 0x00000a0a021d7981 */ /* 0x000f68000c1e1500 */
[----:B------:R-:W5:Y:S04]  /*05a0*/  LDG.E.U16 R26, desc[UR10][R10.64] ;  /* 0x0000000a0a1a7981 */ /* 0x000f68000c1e1500 */
[----:B------:R-:W5:Y:S04]  /*05b0*/  LDG.E.U16 R7, desc[UR10][R2.64+0xc] ;  /* 0x00000c0a02077981 */ /* 0x000f68000c1e1500 */
[----:B------:R0:W5:Y:S01]  /*05c0*/  LDG.E.U16 R5, desc[UR10][R2.64+0xe] ;  /* 0x00000e0a02057981 */ /* 0x000162000c1e1500 */
[----:B------:R-:W-:Y:S01]  /*05d0*/  HADD2.F32 R23, -RZ, R23.H0_H0 ;  /* 0x20000017ff177230 */ /* 0x000fe20000004100 */
[----:B------:R-:W-:-:S04]  /*05e0*/  UIADD3 UR5, UPT, UPT, UR5, 0x10, URZ ;  /* 0x0000001005057890 */ /* 0x000fc8000fffe0ff */
[----:B------:R-:W-:Y:S01]  /*05f0*/  UISETP.NE.AND UP1, UPT, UR5, URZ, UPT ;  /* 0x000000ff0500728c */ /* 0x000fe2000bf25270 */
[----:B0-----:R-:W-:Y:S02]  /*0600*/  IADD3 R2, P0, PT, R2, 0x20, RZ ;  /* 0x0000002002027810 */ /* 0x001fe40007f1e0ff */
[----:B------:R-:W-:Y:S02]  /*0610*/  LEA R12, R15, R12, 0x4 ;  /* 0x0000000c0f0c7211 */ /* 0x000fe400078e20ff */
[----:B------:R-:W-:Y:S01]  /*0620*/  IADD3.X R3, PT, PT, RZ, R3, RZ, P0, !PT ;  /* 0x00000003ff037210 */ /* 0x000fe200007fe4ff */
[----:B---3--:R-:W-:Y:S02]  /*0630*/  HMUL2 R14, R14.H0_H0, R17.H0_H0 ;  /* 0x200000110e0e7232 */ /* 0x008fe40000000800 */
[----:B------:R-:W-:-:S05]  /*0640*/  HADD2.F32 R17, -RZ, R20.H0_H0 ;  /* 0x20000014ff117230 */ /* 0x000fca0000004100 */
[----:B------:R-:W-:Y:S01]  /*0650*/  FADD R6, R6, R17 ;  /* 0x0000001106067221 */ /* 0x000fe20000000000 */
[----:B------:R-:W-:-:S03]  /*0660*/  HADD2.F32 R17, -RZ, R14.H0_H0 ;  /* 0x2000000eff117230 */ /* 0x000fc60000004100 */
[----:B------:R-:W-:-:S04]  /*0670*/  FADD R6, R6, R23 ;  /* 0x0000001706067221 */ /* 0x000fc80000000000 */
[----:B------:R-:W-:Y:S01]  /*0680*/  FADD R6, R6, R17 ;  /* 0x0000001106067221 */ /* 0x000fe20000000000 */
[----:B----4-:R-:W-:Y:S02]  /*0690*/  HMUL2 R8, R27.H0_H0, R8.H0_H0 ;  /* 0x200000081b087232 */ /* 0x010fe40000000800 */
[----:B--2---:R-:W-:-:S03]  /*06a0*/  HMUL2 R24, R25.H0_H0, R24.H0_H0 ;  /* 0x2000001819187232 */ /* 0x004fc60000000800 */
[----:B------:R-:W-:Y:S02]  /*06b0*/  HADD2.F32 R11, -RZ, R8.H0_H0 ;  /* 0x20000008ff0b7230 */ /* 0x000fe40000004100 */
[----:B-----5:R-:W-:Y:S02]  /*06c0*/  HMUL2 R21, R21.H0_H0, R22.H0_H0 ;  /* 0x2000001615157232 */ /* 0x020fe40000000800 */
[----:B------:R-:W-:Y:S02]  /*06d0*/  HADD2.F32 R17, -RZ, R24.H0_H0 ;  /* 0x20000018ff117230 */ /* 0x000fe40000004100 */
[----:B------:R-:W-:Y:S01]  /*06e0*/  FADD R6, R6, R11 ;  /* 0x0000000b06067221 */ /* 0x000fe20000000000 */
[----:B------:R-:W-:Y:S02]  /*06f0*/  HMUL2 R9, R28.H0_H0, R9.H0_H0 ;  /* 0x200000091c097232 */ /* 0x000fe40000000800 */
[----:B------:R-:W-:Y:S02]  /*0700*/  HADD2.F32 R21, -RZ, R21.H0_H0 ;  /* 0x20000015ff157230 */ /* 0x000fe40000004100 */
[----:B------:R-:W-:Y:S01]  /*0710*/  FADD R6, R6, R17 ;  /* 0x0000001106067221 */ /* 0x000fe20000000000 */
[----:B------:R-:W-:-:S02]  /*0720*/  HMUL2 R18, R19.H0_H0, R18.H0_H0 ;  /* 0x2000001213127232 */ /* 0x000fc40000000800 */
[----:B------:R-:W-:Y:S02]  /*0730*/  HADD2.F32 R9, -RZ, R9.H0_H0 ;  /* 0x20000009ff097230 */ /* 0x000fe40000004100 */
[----:B------:R-:W-:Y:S01]  /*0740*/  FADD R6, R6, R21 ;  /* 0x0000001506067221 */ /* 0x000fe20000000000 */
[----:B------:R-:W-:-:S03]  /*0750*/  HADD2.F32 R11, -RZ, R18.H0_H0 ;  /* 0x20000012ff0b7230 */ /* 0x000fc60000004100 */
[----:B------:R-:W-:-:S04]  /*0760*/  FADD R6, R6, R9 ;  /* 0x0000000906067221 */ /* 0x000fc80000000000 */
[----:B------:R-:W-:Y:S01]  /*0770*/  FADD R6, R6, R11 ;  /* 0x0000000b06067221 */ /* 0x000fe20000000000 */
[----:B------:R-:W-:Y:S02]  /*0780*/  HMUL2 R16, R29.H0_H0, R16.H0_H0 ;  /* 0x200000101d107232 */ /* 0x000fe40000000800 */
[----:B------:R-:W-:-:S03]  /*0790*/  HMUL2 R26, R7.H0_H0, R26.H0_H0 ;  /* 0x2000001a071a7232 */ /* 0x000fc60000000800 */
[----:B------:R-:W-:Y:S02]  /*07a0*/  HADD2.F32 R7, -RZ, R16.H0_H0 ;  /* 0x20000010ff077230 */ /* 0x000fe40000004100 */
[----:B------:R-:W-:Y:S02]  /*07b0*/  HMUL2 R4, R5.H0_H0, R4.H0_H0 ;  /* 0x2000000405047232 */ /* 0x000fe40000000800 */
[----:B------:R-:W-:Y:S02]  /*07c0*/  HADD2.F32 R9, -RZ, R26.H0_H0 ;  /* 0x2000001aff097230 */ /* 0x000fe40000004100 */
[----:B------:R-:W-:Y:S01]  /*07d0*/  FADD R6, R6, R7 ;  /* 0x0000000706067221 */ /* 0x000fe20000000000 */
[----:B------:R-:W-:-:S03]  /*07e0*/  HADD2.F32 R5, -RZ, R4.H0_H0 ;  /* 0x20000004ff057230 */ /* 0x000fc60000004100 */
[----:B------:R-:W-:-:S04]  /*07f0*/  FADD R6, R6, R9 ;  /* 0x0000000906067221 */ /* 0x000fc80000000000 */
[----:B------:R-:W-:Y:S01]  /*0800*/  FADD R4, R6, R5 ;  /* 0x0000000506047221 */ /* 0x000fe20000000000 */
[----:B------:R-:W-:Y:S06]  /*0810*/  BRA.U UP1, `(.L_x_2) ;  /* 0xfffffff901607547 */ /* 0x000fec000b83ffff */
.L_x_1:
[----:B------:R-:W-:Y:S05]  /*0820*/  BRA.U !UP0, `(.L_x_0) ;  /* 0x0000000508fc7547 */ /* 0x000fea000b800000 */
[----:B------:R-:W-:Y:S02]  /*0830*/  UISETP.GE.U32.AND UP0, UPT, UR8, 0x8, UPT ;  /* 0x000000080800788c */ /* 0x000fe4000bf06070 */
[----:B------:R-:W-:-:S04]  /*0840*/  ULOP3.LUT UR5, UR6, 0x7, URZ, 0xc0, !UPT ;  /* 0x0000000706057892 */ /* 0x000fc8000f8ec0ff */
[----:B------:R-:W-:-:S03]  /*0850*/  UISETP.NE.AND UP1, UPT, UR5, URZ, UPT ;  /* 0x000000ff0500728c */ /* 0x000fc6000bf25270 */
[----:B------:R-:W-:Y:S08]  /*0860*/  BRA.U !UP0, `(.L_x_3) ;  /* 0x0000000108f07547 */ /* 0x000ff0000b800000 */
[----:B------:R-:W1:Y:S01]  /*0870*/  LDC R17, c[0x0][0x39c] ;  /* 0x0000e700ff117b82 */ /* 0x000e620000000800 */
[----:B------:R-:W-:-:S07]  /*0880*/  IADD3 R29, PT, PT, R13, UR7, RZ ;  /* 0x000000070d1d7c10 */ /* 0x000fce000fffe0ff */
[----:B------:R-:W0:Y:S08]  /*0890*/  LDC.64 R10, c[0x0][0x388] ;  /* 0x0000e200ff0a7b82 */ /* 0x000e300000000a00 */
[----:B------:R-:W2:Y:S08]  /*08a0*/  LDC.64 R2, c[0x0][0x380] ;  /* 0x0000e000ff027b82 */ /* 0x000eb00000000a00 */
[----:B------:R-:W3:Y:S01]  /*08b0*/  LDC.64 R6, c[0x0][0x380] ;  /* 0x0000e000ff067b82 */ /* 0x000ee20000000a00 */
[----:B-1----:R-:W-:-:S04]  /*08c0*/  IMAD R5, R13, R17, R0 ;  /* 0x000000110d057224 */ /* 0x002fc800078e0200 */
[----:B0-----:R-:W-:Y:S01]  /*08d0*/  IMAD.WIDE R10, R5, 0x2, R10 ;  /* 0x00000002050a7825 */ /* 0x001fe200078e020a */
[----:B------:R-:W-:-:S04]  /*08e0*/  IADD3 R5, P0, PT, R13, UR7, RZ ;  /* 0x000000070d057c10 */ /* 0x000fc8000ff1e0ff */
[----:B------:R-:W-:Y:S01]  /*08f0*/  IADD3.X R8, PT, PT, RZ, RZ, RZ, P0, !PT ;  /* 0x000000ffff087210 */ /* 0x000fe200007fe4ff */
[----:B------:R-:W-:Y:S01]  /*0900*/  IMAD.WIDE R26, R17, 0x2, R10 ;  /* 0x00000002111a7825 */ /* 0x000fe200078e020a */
[----:B--2---:R-:W-:-:S04]  /*0910*/  LEA R2, P0, R5, R2, 0x1 ;  /* 0x0000000205027211 */ /* 0x004fc800078008ff */
[----:B------:R-:W2:Y:S01]  /*0920*/  LDG.E.U16 R18, desc[UR10][R26.64] ;  /* 0x0000000a1a127981 */ /* 0x000ea2000c1e1500 */
[----:B------:R-:W-:Y:S01]  /*0930*/  IMAD.WIDE R24, R17, 0x2, R26 ;  /* 0x0000000211187825 */ /* 0x000fe200078e021a */
[----:B------:R-:W-:Y:S02]  /*0940*/  LEA.HI.X R3, R5, R3, R8, 0x1, P0 ;  /* 0x0000000305037211 */ /* 0x000fe400000f0c08 */
[----:B------:R0:W4:Y:S01]  /*0950*/  LDG.E.U16 R5, desc[UR10][R10.64] ;  /* 0x0000000a0a057981 */ /* 0x000122000c1e1500 */
[----:B---3--:R-:W-:-:S03]  /*0960*/  IMAD.WIDE.U32 R28, R29, 0x2, R6 ;  /* 0x000000021d1c7825 */ /* 0x008fc600078e0006 */
[----:B------:R-:W2:Y:S01]  /*0970*/  LDG.E.U16 R19, desc[UR10][R2.64+0x2] ;  /* 0x0000020a02137981 */ /* 0x000ea2000c1e1500 */
[----:B------:R-:W-:-:S03]  /*0980*/  IMAD.WIDE R14, R17, 0x2, R24 ;  /* 0x00000002110e7825 */ /* 0x000fc600078e0218 */
[----:B------:R-:W4:Y:S01]  /*0990*/  LDG.E.U16 R12, desc[UR10][R28.64] ;  /* 0x0000000a1c0c7981 */ /* 0x000f22000c1e1500 */
[----:B------:R-:W-:-:S03]  /*09a0*/  IMAD.WIDE R8, R17, 0x2, R14 ;  /* 0x0000000211087825 */ /* 0x000fc600078e020e */
[----:B------:R-:W3:Y:S04]  /*09b0*/  LDG.E.U16 R20, desc[UR10][R24.64] ;  /* 0x0000000a18147981 */ /* 0x000ee8000c1e1500 */
[----:B------:R-:W3:Y:S01]  /*09c0*/  LDG.E.U16 R21, desc[UR10][R2.64+0x4] ;  /* 0x0000040a02157981 */ /* 0x000ee2000c1e1500 */
[----:B------:R-:W-:-:S03]  /*09d0*/  IMAD.WIDE R6, R17, 0x2, R8 ;  /* 0x0000000211067825 */ /* 0x000fc600078e0208 */
[----:B------:R-:W5:Y:S04]  /*09e0*/  LDG.E.U16 R14, desc[UR10][R14.64] ;  /* 0x0000000a0e0e7981 */ /* 0x000f68000c1e1500 */
[----:B------:R-:W5:Y:S01]  /*09f0*/  LDG.E.U16 R23, desc[UR10][R2.64+0x6] ;  /* 0x0000060a02177981 */ /* 0x000f62000c1e1500 */
[----:B0-----:R-:W-:-:S03]  /*0a00*/  IMAD.WIDE R10, R17, 0x2, R6 ;  /* 0x00000002110a7825 */ /* 0x001fc600078e0206 */
[----:B------:R-:W5:Y:S04]  /*0a10*/  LDG.E.U16 R8, desc[UR10][R8.64] ;  /* 0x0000000a08087981 */ /* 0x000f68000c1e1500 */
[----:B------:R-:W5:Y:S01]  /*0a20*/  LDG.E.U16 R29, desc[UR10][R2.64+0x8] ;  /* 0x0000080a021d7981 */ /* 0x000f62000c1e1500 */
[----:B------:R-:W-:-:S03]  /*0a30*/  IMAD.WIDE R16, R17, 0x2, R10 ;  /* 0x0000000211107825 */ /* 0x000fc600078e020a */
[----:B------:R-:W5:Y:S04]  /*0a40*/  LDG.E.U16 R6, desc[UR10][R6.64] ;  /* 0x0000000a06067981 */ /* 0x000f68000c1e1500 */
[----:B------:R-:W5:Y:S04]  /*0a50*/  LDG.E.U16 R27, desc[UR10][R2.64+0xa] ;  /* 0x00000a0a021b7981 */ /* 0x000f68000c1e1500 */
[----:B------:R-:W5:Y:S04]  /*0a60*/  LDG.E.U16 R10, desc[UR10][R10.64] ;  /* 0x0000000a0a0a7981 */ /* 0x000f68000c1e1500 */
[----:B------:R-:W5:Y:S04]  /*0a70*/  LDG.E.U16 R25, desc[UR10][R2.64+0xc] ;  /* 0x00000c0a02197981 */ /* 0x000f68000c1e1500 */
[----:B------:R-:W5:Y:S04]  /*0a80*/  LDG.E.U16 R16, desc[UR10][R16.64] ;  /* 0x0000000a10107981 */ /* 0x000f68000c1e1500 */
[----:B------:R-:W5:Y:S01]  /*0a90*/  LDG.E.U16 R15, desc[UR10][R2.64+0xe] ;  /* 0x00000e0a020f7981 */ /* 0x000f62000c1e1500 */
[----:B------:R-:W-:Y:S01]  /*0aa0*/  IADD3 R13, PT, PT, R13, 0x8, RZ ;  /* 0x000000080d0d7810 */ /* 0x000fe20007ffe0ff */
[----:B--2---:R-:W-:-:S02]  /*0ab0*/  HMUL2 R18, R19.H0_H0, R18.H0_H0 ;  /* 0x2000001213127232 */ /* 0x004fc40000000800 */
[----:B----4-:R-:W-:-:S03]  /*0ac0*/  HMUL2 R5, R12.H0_H0, R5.H0_H0 ;  /* 0x200000050c057232 */ /* 0x010fc60000000800 */
[----:B------:R-:W-:Y:S02]  /*0ad0*/  HADD2.F32 R18, -RZ, R18.H0_H0 ;  /* 0x20000012ff127230 */ /* 0x000fe40000004100 */
[----:B------:R-:W-:Y:S02]  /*0ae0*/  HADD2.F32 R5, -RZ, R5.H0_H0 ;  /* 0x20000005ff057230 */ /* 0x000fe40000004100 */
[----:B---3--:R-:W-:-:S03]  /*0af0*/  HMUL2 R20, R21.H0_H0, R20.H0_H0 ;  /* 0x2000001415147232 */ /* 0x008fc60000000800 */
[----:B------:R-:W-:Y:S02]  /*0b00*/  FADD R5, R4, R5 ;  /* 0x0000000504057221 */ /* 0x000fe40000000000 */
[----:B------:R-:W-:Y:S02]  /*0b10*/  HADD2.F32 R20, -RZ, R20.H0_H0 ;  /* 0x20000014ff147230 */ /* 0x000fe40000004100 */
[----:B------:R-:W-:Y:S01]  /*0b20*/  FADD R5, R5, R18 ;  /* 0x0000001205057221 */ /* 0x000fe20000000000 */
[----:B-----5:R-:W-:-:S03]  /*0b30*/  HMUL2 R14, R23.H0_H0, R14.H0_H0 ;  /* 0x2000000e170e7232 */ /* 0x020fc60000000800 */
[----:B------:R-:W-:Y:S02]  /*0b40*/  FADD R5, R5, R20 ;  /* 0x0000001405057221 */ /* 0x000fe40000000000 */
[----:B------:R-:W-:Y:S02]  /*0b50*/  HADD2.F32 R14, -RZ, R14.H0_H0 ;  /* 0x2000000eff0e7230 */ /* 0x000fe40000004100 */
[----:B------:R-:W-:-:S03]  /*0b60*/  HMUL2 R8, R29.H0_H0, R8.H0_H0 ;  /* 0x200000081d087232 */ /* 0x000fc60000000800 */
        /* <DEDUP_REMOVED lines=10> */
[----:B------:R-:W-:-:S05]  /*0c10*/  HADD2.F32 R4, -RZ, R15.H0_H0 ;  /* 0x2000000fff047230 */ /* 0x000fca0000004100 */
[----:B------:R-:W-:-:S07]  /*0c20*/  FADD R4, R5, R4 ;  /* 0x0000000405047221 */ /* 0x000fce0000000000 */
.L_x_3:
[----:B------:R-:W-:Y:S05]  /*0c30*/  BRA.U !UP1, `(.L_x_0) ;  /* 0x0000000109f87547 */ /* 0x000fea000b800000 */
[----:B------:R-:W-:Y:S02]  /*0c40*/  UISETP.GE.U32.AND UP0, UPT, UR5, 0x4, UPT ;  /* 0x000000040500788c */ /* 0x000fe4000bf06070 */
[----:B------:R-:W-:-:S04]  /*0c50*/  ULOP3.LUT UR4, UR6, 0x3, URZ, 0xc0, !UPT ;  /* 0x0000000306047892 */ /* 0x000fc8000f8ec0ff */
[----:B------:R-:W-:-:S03]  /*0c60*/  UISETP.NE.AND UP1, UPT, UR4, URZ, UPT ;  /* 0x000000ff0400728c */ /* 0x000fc6000bf25270 */
[----:B------:R-:W-:Y:S08]  /*0c70*/  BRA.U !UP0, `(.L_x_4) ;  /* 0x0000000108907547 */ /* 0x000ff0000b800000 */
[----:B------:R-:W1:Y:S01]  /*0c80*/  LDC R17, c[0x0][0x39c] ;  /* 0x0000e700ff117b82 */ /* 0x000e620000000800 */
[C---:B------:R-:W-:Y:S02]  /*0c90*/  IADD3 R5, PT, PT, R13.reuse, UR7, RZ ;  /* 0x000000070d057c10 */ /* 0x040fe4000fffe0ff */
[----:B------:R-:W-:-:S05]  /*0ca0*/  IADD3 R12, P0, PT, R13, UR7, RZ ;  /* 0x000000070d0c7c10 */ /* 0x000fca000ff1e0ff */
[----:B------:R-:W0:Y:S08]  /*0cb0*/  LDC.64 R8, c[0x0][0x388] ;  /* 0x0000e200ff087b82 */ /* 0x000e300000000a00 */
[----:B------:R-:W2:Y:S08]  /*0cc0*/  LDC.64 R6, c[0x0][0x380] ;  /* 0x0000e000ff067b82 */ /* 0x000eb00000000a00 */
[----:B------:R-:W3:Y:S01]  /*0cd0*/  LDC.64 R2, c[0x0][0x380] ;  /* 0x0000e000ff027b82 */ /* 0x000ee20000000a00 */
[----:B-1----:R-:W-:-:S04]  /*0ce0*/  IMAD R11, R13, R17, R0 ;  /* 0x000000110d0b7224 */ /* 0x002fc800078e0200 */
[----:B0-----:R-:W-:-:S04]  /*0cf0*/  IMAD.WIDE R8, R11, 0x2, R8 ;  /* 0x000000020b087825 */ /* 0x001fc800078e0208 */
[----:B------:R-:W-:Y:S02]  /*0d00*/  IMAD.WIDE R10, R17, 0x2, R8 ;  /* 0x00000002110a7825 */ /* 0x000fe400078e0208 */
[----:B------:R-:W4:Y:S02]  /*0d10*/  LDG.E.U16 R9, desc[UR10][R8.64] ;  /* 0x0000000a08097981 */ /* 0x000f24000c1e1500 */
[----:B--2---:R-:W-:Y:S01]  /*0d20*/  IMAD.WIDE.U32 R6, R5, 0x2, R6 ;  /* 0x0000000205067825 */ /* 0x004fe200078e0006 */
[----:B------:R-:W-:Y:S02]  /*0d30*/  IADD3.X R5, PT, PT, RZ, RZ, RZ, P0, !PT ;  /* 0x000000ffff057210 */ /* 0x000fe400007fe4ff */
[----:B---3--:R-:W-:-:S03]  /*0d40*/  LEA R2, P0, R12, R2, 0x1 ;  /* 0x000000020c027211 */ /* 0x008fc600078008ff */
[----:B------:R-:W4:Y:S01]  /*0d50*/  LDG.E.U16 R6, desc[UR10][R6.64] ;  /* 0x0000000a06067981 */ /* 0x000f22000c1e1500 */
[C---:B------:R-:W-:Y:S01]  /*0d60*/  IMAD.WIDE R14, R17.reuse, 0x2, R10 ;  /* 0x00000002110e7825 */ /* 0x040fe200078e020a */
[----:B------:R-:W-:Y:S02]  /*0d70*/  LEA.HI.X R3, R12, R3, R5, 0x1, P0 ;  /* 0x000000030c037211 */ /* 0x000fe400000f0c05 */
[----:B------:R-:W2:Y:S04]  /*0d80*/  LDG.E.U16 R10, desc[UR10][R10.64] ;  /* 0x0000000a0a0a7981 */ /* 0x000ea8000c1e1500 */
[----:B------:R-:W2:Y:S01]  /*0d90*/  LDG.E.U16 R5, desc[UR10][R2.64+0x2] ;  /* 0x0000020a02057981 */ /* 0x000ea2000c1e1500 */
[----:B------:R-:W-:-:S03]  /*0da0*/  IMAD.WIDE R16, R17, 0x2, R14 ;  /* 0x0000000211107825 */ /* 0x000fc600078e020e */
[----:B------:R-:W3:Y:S04]  /*0db0*/  LDG.E.U16 R15, desc[UR10][R14.64] ;  /* 0x0000000a0e0f7981 */ /* 0x000ee8000c1e1500 */
[----:B------:R-:W3:Y:S04]  /*0dc0*/  LDG.E.U16 R12, desc[UR10][R2.64+0x4] ;  /* 0x0000040a020c7981 */ /* 0x000ee8000c1e1500 */
[----:B------:R-:W5:Y:S04]  /*0dd0*/  LDG.E.U16 R17, desc[UR10][R16.64] ;  /* 0x0000000a10117981 */ /* 0x000f68000c1e1500 */
[----:B------:R2:W5:Y:S01]  /*0de0*/  LDG.E.U16 R18, desc[UR10][R2.64+0x6] ;  /* 0x0000060a02127981 */ /* 0x000562000c1e1500 */
[----:B------:R-:W-:Y:S01]  /*0df0*/  IADD3 R13, PT, PT, R13, 0x4, RZ ;  /* 0x000000040d0d7810 */ /* 0x000fe20007ffe0ff */
[----:B----4-:R-:W-:-:S02]  /*0e00*/  HMUL2 R6, R6.H0_H0, R9.H0_H0 ;  /* 0x2000000906067232 */ /* 0x010fc40000000800 */
[----:B--2---:R-:W-:-:S03]  /*0e10*/  HMUL2 R3, R5.H0_H0, R10.H0_H0 ;  /* 0x2000000a05037232 */ /* 0x004fc60000000800 */
[----:B------:R-:W-:Y:S02]  /*0e20*/  HADD2.F32 R5, -RZ, R6.H0_H0 ;  /* 0x20000006ff057230 */ /* 0x000fe40000004100 */
[----:B------:R-:W-:-:S03]  /*0e30*/  HADD2.F32 R6, -RZ, R3.H0_H0 ;  /* 0x20000003ff067230 */ /* 0x000fc60000004100 */
[----:B------:R-:W-:Y:S01]  /*0e40*/  FADD R5, R4, R5 ;  /* 0x0000000504057221 */ /* 0x000fe20000000000 */
[----:B---3--:R-:W-:-:S03]  /*0e50*/  HMUL2 R12, R12.H0_H0, R15.H0_H0 ;  /* 0x2000000f0c0c7232 */ /* 0x008fc60000000800 */
[----:B------:R-:W-:Y:S02]  /*0e60*/  FADD R5, R5, R6 ;  /* 0x0000000605057221 */ /* 0x000fe40000000000 */
[----:B------:R-:W-:Y:S02]  /*0e70*/  HADD2.F32 R12, -RZ, R12.H0_H0 ;  /* 0x2000000cff0c7230 */ /* 0x000fe40000004100 */
[----:B-----5:R-:W-:-:S03]  /*0e80*/  HMUL2 R17, R18.H0_H0, R17.H0_H0 ;  /* 0x2000001112117232 */ /* 0x020fc60000000800 */
[----:B------:R-:W-:Y:S02]  /*0e90*/  FADD R5, R5, R12 ;  /* 0x0000000c05057221 */ /* 0x000fe40000000000 */
[----:B------:R-:W-:-:S05]  /*0ea0*/  HADD2.F32 R4, -RZ, R17.H0_H0 ;  /* 0x20000011ff047230 */ /* 0x000fca0000004100 */
[----:B------:R-:W-:-:S07]  /*0eb0*/  FADD R4, R5, R4 ;  /* 0x0000000405047221 */ /* 0x000fce0000000000 */
.L_x_4:
[----:B------:R-:W-:Y:S05]  /*0ec0*/  BRA.U !UP1, `(.L_x_0) ;  /* 0x0000000109547547 */ /* 0x000fea000b800000 */
[----:B------:R-:W0:Y:S01]  /*0ed0*/  LDC.64 R6, c[0x0][0x380] ;  /* 0x0000e000ff067b82 */ /* 0x000e220000000a00 */
[----:B------:R-:W1:Y:S01]  /*0ee0*/  LDCU UR5, c[0x0][0x39c] ;  /* 0x00007380ff0577ac */ /* 0x000e620008000800 */
[----:B------:R-:W-:Y:S01]  /*0ef0*/  IADD3 R5, PT, PT, R13, UR7, RZ ;  /* 0x000000070d057c10 */ /* 0x000fe2000fffe0ff */
[----:B------:R-:W-:-:S05]  /*0f00*/  UIADD3 UR4, UPT, UPT, -UR4, URZ, URZ ;  /* 0x000000ff04047290 */ /* 0x000fca000fffe1ff */
[----:B------:R-:W2:Y:S01]  /*0f10*/  LDC.64 R2, c[0x0][0x388] ;  /* 0x0000e200ff027b82 */ /* 0x000ea20000000a00 */
[----:B-1----:R-:W-:Y:S02]  /*0f20*/  IMAD R13, R13, UR5, R0 ;  /* 0x000000050d0d7c24 */ /* 0x002fe4000f8e0200 */
[----:B0-----:R-:W-:-:S03]  /*0f30*/  IMAD.WIDE.U32 R6, R5, 0x2, R6 ;  /* 0x0000000205067825 */ /* 0x001fc600078e0006 */
[----:B------:R-:W-:Y:S02]  /*0f40*/  MOV R8, R6 ;  /* 0x0000000600087202 */ /* 0x000fe40000000f00 */
[----:B------:R-:W-:-:S07]  /*0f50*/  MOV R9, R7 ;  /* 0x0000000700097202 */ /* 0x000fce0000000f00 */
.L_x_5:
[----:B--2---:R-:W-:Y:S01]  /*0f60*/  IMAD.WIDE R6, R13, 0x2, R2 ;  /* 0x000000020d067825 */ /* 0x004fe200078e0202 */
[----:B------:R0:W2:Y:S05]  /*0f70*/  LDG.E.U16 R5, desc[UR10][R8.64] ;  /* 0x0000000a08057981 */ /* 0x0000aa000c1e1500 */
[----:B------:R-:W2:Y:S01]  /*0f80*/  LDG.E.U16 R6, desc[UR10][R6.64] ;  /* 0x0000000a06067981 */ /* 0x000ea2000c1e1500 */
[----:B------:R-:W-:-:S04]  /*0f90*/  UIADD3 UR4, UPT, UPT, UR4, 0x1, URZ ;  /* 0x0000000104047890 */ /* 0x000fc8000fffe0ff */
[----:B------:R-:W-:Y:S01]  /*0fa0*/  UISETP.NE.AND UP0, UPT, UR4, URZ, UPT ;  /* 0x000000ff0400728c */ /* 0x000fe2000bf05270 */
[----:B0-----:R-:W-:Y:S02]  /*0fb0*/  IADD3 R8, P0, PT, R8, 0x2, RZ ;  /* 0x0000000208087810 */ /* 0x001fe40007f1e0ff */
[----:B------:R-:W-:Y:S02]  /*0fc0*/  IADD3 R13, PT, PT, R13, UR5, RZ ;  /* 0x000000050d0d7c10 */ /* 0x000fe4000fffe0ff */
[----:B------:R-:W-:Y:S01]  /*0fd0*/  IADD3.X R9, PT, PT, RZ, R9, RZ, P0, !PT ;  /* 0x00000009ff097210 */ /* 0x000fe200007fe4ff */
[----:B--2---:R-:W-:-:S05]  /*0fe0*/  HMUL2 R5, R5.H0_H0, R6.H0_H0 ;  /* 0x2000000605057232 */ /* 0x004fca0000000800 */
[----:B------:R-:W-:-:S05]  /*0ff0*/  HADD2.F32 R5, -RZ, R5.H0_H0 ;  /* 0x20000005ff057230 */ /* 0x000fca0000004100 */
[----:B------:R-:W-:Y:S01]  /*1000*/  FADD R4, R5, R4 ;  /* 0x0000000405047221 */ /* 0x000fe20000000000 */
[----:B------:R-:W-:Y:S06]  /*1010*/  BRA.U UP0, `(.L_x_5) ;  /* 0xfffffffd00d07547 */ /* 0x000fec000b83ffff */
.L_x_0:
[----:B------:R-:W1:Y:S08]  /*1020*/  LDC R5, c[0x0][0x39c] ;  /* 0x0000e700ff057b82 */ /* 0x000e700000000800 */
[----:B------:R-:W0:Y:S01]  /*1030*/  LDC.64 R2, c[0x0][0x390] ;  /* 0x0000e400ff027b82 */ /* 0x000e220000000a00 */
[----:B-12---:R-:W-:-:S04]  /*1040*/  IMAD R5, R5, UR12, R0 ;  /* 0x0000000c05057c24 */ /* 0x006fc8000f8e0200 */
[----:B0-----:R-:W-:-:S05]  /*1050*/  IMAD.WIDE R2, R5, 0x4, R2 ;  /* 0x0000000405027825 */ /* 0x001fca00078e0202 */
[----:B------:R-:W-:Y:S01]  /*1060*/  STG.E desc[UR10][R2.64], R4 ;  /* 0x0000000402007986 */ /* 0x000fe2000c10190a */
[----:B------:R-:W-:Y:S05]  /*1070*/  EXIT ;  /* 0x000000000000794d */ /* 0x000fea0003800000 */
.L_x_6:
[----:B------:R-:W-:-:S00]  /*1080*/  BRA `(.L_x_6) ;  /* 0xfffffffc00fc7947 */ /* 0x000fc0000383ffff */
[----:B------:R-:W-:-:S00]  /*1090*/  NOP ;  /* 0x0000000000007918 */ /* 0x000fc00000000000 */
        /* <DEDUP_REMOVED lines=14> */
.L_x_12:


//--------------------- .text._Z9mmaKernelPK6__halfS1_Pfiii --------------------------
	.section	.text._Z9mmaKernelPK6__halfS1_Pfiii,"ax",@progbits
	.align	128
        .global         _Z9mmaKernelPK6__halfS1_Pfiii
        .type           _Z9mmaKernelPK6__halfS1_Pfiii,@function
        .size           _Z9mmaKernelPK6__halfS1_Pfiii,(.L_x_13 - _Z9mmaKernelPK6__halfS1_Pfiii)
        .other          _Z9mmaKernelPK6__halfS1_Pfiii,@"STO_CUDA_ENTRY STV_DEFAULT"
_Z9mmaKernelPK6__halfS1_Pfiii:
.text._Z9mmaKernelPK6__halfS1_Pfiii:
[----:B------:R-:W-:Y:S08]  /*0000*/  LDC R1, c[0x0][0x37c] ;  /* 0x0000df00ff017b82 */ /* 0x000ff00000000800 */
[----:B------:R-:W0:Y:S01]  /*0010*/  LDC R8, c[0x0][0x3a0] ;  /* 0x0000e800ff087b82 */ /* 0x000e220000000800 */
[----:B------:R-:W1:Y:S01]  /*0020*/  S2R R16, SR_CTAID.X ;  /* 0x0000000000107919 */ /* 0x000e620000002500 */
[----:B------:R-:W2:Y:S01]  /*0030*/  LDCU.64 UR8, c[0x0][0x358] ;  /* 0x00006b00ff0877ac */ /* 0x000ea20008000a00 */
[----:B------:R-:W-:-:S02]  /*0040*/  CS2R R6, SRZ ;  /* 0x0000000000067805 */ /* 0x000fc4000001ff00 */
[----:B------:R-:W-:Y:S01]  /*0050*/  CS2R R4, SRZ ;  /* 0x0000000000047805 */ /* 0x000fe2000001ff00 */
[----:B------:R-:W3:Y:S02]  /*0060*/  S2R R17, SR_TID.X ;  /* 0x0000000000117919 */ /* 0x000ee40000002100 */
[----:B------:R-:W4:Y:S01]  /*0070*/  S2UR UR5, SR_CTAID.Y ;  /* 0x00000000000579c3 */ /* 0x000f220000002600 */
[----:B0-----:R-:W-:Y:S01]  /*0080*/  ISETP.GE.AND P0, PT, R8, 0x1, PT ;  /* 0x000000010800780c */ /* 0x001fe20003f06270 */
[----:B----4-:R-:W-:Y:S01]  /*0090*/  USHF.L.U32 UR5, UR5, 0x4, URZ ;  /* 0x0000000405057899 */ /* 0x010fe200080006ff */
[----:B-1----:R-:W-:-:S11]  /*00a0*/  IMAD.SHL.U32 R16, R16, 0x8, RZ ;  /* 0x0000000810107824 */ /* 0x002fd600078e00ff */
[----:B--23--:R-:W-:Y:S05]  /*00b0*/  @!P0 BRA `(.L_x_7) ;  /* 0x0000000400688947 */ /* 0x00cfea0003800000 */
[----:B------:R-:W0:Y:S01]  /*00c0*/  LDC R0, c[0x0][0x39c] ;  /* 0x0000e700ff007b82 */ /* 0x000e220000000800 */
[C---:B------:R-:W-:Y:S01]  /*00d0*/  LOP3.LUT R11, R17.reuse, 0x1f, RZ, 0xc0, !PT ;  /* 0x0000001f110b7812 */ /* 0x040fe200078ec0ff */
[----:B------:R-:W1:Y:S01]  /*00e0*/  LDCU.128 UR12, c[0x0][0x380] ;  /* 0x00007000ff0c77ac */ /* 0x000e620008000c00 */
[----:B------:R-:W-:Y:S01]  /*00f0*/  IMAD R7, R8, UR5, RZ ;  /* 0x0000000508077c24 */ /* 0x000fe2000f8e02ff */
[----:B------:R-:W-:Y:S02]  /*0100*/  LOP3.LUT R10, R17, 0xf, RZ, 0xc0, !PT ;  /* 0x0000000f110a7812 */ /* 0x000fe400078ec0ff */
[----:B------:R-:W-:Y:S01]  /*0110*/  IMAD R2, R11, R8, RZ ;  /* 0x000000080b027224 */ /* 0x000fe200078e02ff */
[----:B------:R-:W-:Y:S01]  /*0120*/  UMOV UR4, 0x400 ;  /* 0x0000040000047882 */ /* 0x000fe20000000000 */
[----:B------:R-:W2:Y:S01]  /*0130*/  S2UR UR6, SR_CgaCtaId ;  /* 0x00000000000679c3 */ /* 0x000ea20000008800 */
[----:B------:R-:W-:-:S04]  /*0140*/  IMAD.WIDE R8, R16, 0x2, RZ ;  /* 0x0000000210087825 */ /* 0x000fc800078e02ff */
[----:B------:R-:W-:-:S04]  /*0150*/  IMAD.WIDE.U32 R2, R2, 0x2, RZ ;  /* 0x0000000202027825 */ /* 0x000fc800078e00ff */
[----:B------:R-:W-:Y:S01]  /*0160*/  IMAD.WIDE R2, R7, 0x2, R2 ;  /* 0x0000000207027825 */ /* 0x000fe200078e0202 */
[----:B------:R-:W-:-:S03]  /*0170*/  LOP3.LUT R7, R17, 0x3f0, RZ, 0xc0, !PT ;  /* 0x000003f011077812 */ /* 0x000fc600078ec0ff */
[----:B0-----:R-:W-:Y:S01]  /*0180*/  IMAD R13, R11, R0, RZ ;  /* 0x000000000b0d7224 */ /* 0x001fe200078e02ff */
[----:B-1----:R-:W-:Y:S01]  /*0190*/  IADD3 R2, P2, PT, R2, UR12, RZ ;  /* 0x0000000c02027c10 */ /* 0x002fe2000ff5e0ff */
[----:B------:R-:W-:Y:S02]  /*01a0*/  IMAD.SHL.U32 R0, R0, 0x10, RZ ;  /* 0x0000001000007824 */ /* 0x000fe400078e00ff */
[----:B------:R-:W-:Y:S01]  /*01b0*/  IMAD.WIDE R8, R13, 0x2, R8 ;  /* 0x000000020d087825 */ /* 0x000fe200078e0208 */
[----:B--2---:R-:W-:Y:S02]  /*01c0*/  ULEA UR7, UR6, UR4, 0x18 ;  /* 0x0000000406077291 */ /* 0x004fe4000f8ec0ff */
[----:B------:R-:W-:Y:S01]  /*01d0*/  IADD3 R18, P0, PT, R8, UR14, RZ ;  /* 0x0000000e08127c10 */ /* 0x000fe2000ff1e0ff */
[----:B------:R-:W-:Y:S01]  /*01e0*/  UIADD3 UR4, UPT, UPT, UR4, 0x300, URZ ;  /* 0x0000030004047890 */ /* 0x000fe2000fffe0ff */
[----:B------:R-:W-:Y:S01]  /*01f0*/  IADD3 R8, P3, PT, R2, 0x10, RZ ;  /* 0x0000001002087810 */ /* 0x000fe20007f7e0ff */
[----:B------:R-:W-:Y:S01]  /*0200*/  IMAD.SHL.U32 R2, R17, 0x20, RZ ;  /* 0x0000002011027824 */ /* 0x000fe200078e00ff */
[----:B------:R-:W-:Y:S01]  /*0210*/  IADD3 R18, P1, PT, R18, 0x8, RZ ;  /* 0x0000000812127810 */ /* 0x000fe20007f3e0ff */
[----:B------:R-:W-:Y:S01]  /*0220*/  IMAD.U32 R15, RZ, RZ, UR7 ;  /* 0x00000007ff0f7e24 */ /* 0x000fe2000f8e00ff */
[----:B------:R-:W-:Y:S01]  /*0230*/  IADD3.X R13, PT, PT, RZ, UR13, R3, P3, P2 ;  /* 0x0000000dff0d7c10 */ /* 0x000fe20009fe4403 */
[----:B------:R-:W-:Y:S01]  /*0240*/  ULEA UR6, UR6, UR4, 0x18 ;  /* 0x0000000406067291 */ /* 0x000fe2000f8ec0ff */
[----:B------:R-:W-:Y:S01]  /*0250*/  LOP3.LUT R3, R2, 0x3e0, RZ, 0xc0, !PT ;  /* 0x000003e002037812 */ /* 0x000fe200078ec0ff */
[----:B------:R-:W-:Y:S01]  /*0260*/  IMAD R10, R10, 0x30, R15 ;  /* 0x000000300a0a7824 */ /* 0x000fe200078e020f */
[----:B------:R-:W-:Y:S01]  /*0270*/  IADD3.X R19, PT, PT, RZ, UR15, R9, P1, P0 ;  /* 0x0000000fff137c10 */ /* 0x000fe20008fe0409 */
[----:B------:R-:W0:Y:S01]  /*0280*/  LDCU UR7, c[0x0][0x3a0] ;  /* 0x00007400ff0777ac */ /* 0x000e220008000800 */
[----:B------:R-:W-:Y:S01]  /*0290*/  LOP3.LUT R2, R2, 0x1e0, RZ, 0xc0, !PT ;  /* 0x000001e002027812 */ /* 0x000fe200078ec0ff */
[----:B------:R-:W-:-:S02]  /*02a0*/  IMAD.IADD R10, R10, 0x1, R7 ;  /* 0x000000010a0a7824 */ /* 0x000fc400078e0207 */
[----:B------:R-:W-:Y:S01]  /*02b0*/  IMAD.MOV.U32 R7, RZ, RZ, RZ ;  /* 0x000000ffff077224 */ /* 0x000fe200078e00ff */
[----:B------:R-:W-:-:S06]  /*02c0*/  UMOV UR4, URZ ;  /* 0x000000ff00047c82 */ /* 0x000fcc0008000000 */
.L_x_10:
[----:B------:R-:W-:Y:S01]  /*02d0*/  ISETP.GT.U32.AND P0, PT, R11, 0xf, PT ;  /* 0x0000000f0b00780c */ /* 0x000fe20003f04070 */
[----:B------:R-:W-:Y:S01]  /*02e0*/  BSSY.RECONVERGENT B0, `(.L_x_8) ;  /* 0x000002e000007945 */ /* 0x000fe20003800200 */
[----:B------:R-:W-:-:S11]  /*02f0*/  IMAD.MOV.U32 R9, RZ, RZ, R13 ;  /* 0x000000ffff097224 */ /* 0x000fd600078e000d */
[----:B------:R-:W-:Y:S05]  /*0300*/  @P0 BRA `(.L_x_9) ;  /* 0x0000000000ac0947 */ /* 0x000fea0003800000 */
[----:B------:R-:W2:Y:S04]  /*0310*/  LDG.E.U16 R15, desc[UR8][R8.64+-0x4] ;  /* 0xfffffc08080f7981 */ /* 0x000ea8000c1e1500 */
[----:B------:R-:W2:Y:S04]  /*0320*/  LDG.E.U16 R20, desc[UR8][R8.64+-0x2] ;  /* 0xfffffe0808147981 */ /* 0x000ea8000c1e1500 */
[----:B------:R-:W3:Y:S04]  /*0330*/  LDG.E.U16 R14, desc[UR8][R8.64+-0x8] ;  /* 0xfffff808080e7981 */ /* 0x000ee8000c1e1500 */
[----:B------:R-:W3:Y:S04]  /*0340*/  LDG.E.U16 R23, desc[UR8][R8.64+-0x6] ;  /* 0xfffffa0808177981 */ /* 0x000ee8000c1e1500 */
[----:B------:R-:W4:Y:S04]  /*0350*/  LDG.E.U16 R13, desc[UR8][R8.64+-0xc] ;  /* 0xfffff408080d7981 */ /* 0x000f28000c1e1500 */
[----:B------:R-:W4:Y:S04]  /*0360*/  LDG.E.U16 R22, desc[UR8][R8.64+-0xa] ;  /* 0xfffff60808167981 */ /* 0x000f28000c1e1500 */
[----:B------:R-:W5:Y:S04]  /*0370*/  LDG.E.U16 R21, desc[UR8][R8.64+-0x10] ;  /* 0xfffff00808157981 */ /* 0x000f68000c1e1500 */
[----:B------:R-:W5:Y:S01]  /*0380*/  LDG.E.U16 R12, desc[UR8][R8.64+-0xe] ;  /* 0xfffff208080c7981 */ /* 0x000f62000c1e1500 */
[----:B------:R-:W-:Y:S01]  /*0390*/  MOV R24, 0x400 ;  /* 0x0000040000187802 */ /* 0x000fe20000000f00 */
[----:B------:R-:W1:Y:S02]  /*03a0*/  S2R R25, SR_CgaCtaId ;  /* 0x0000000000197919 */ /* 0x000e640000008800 */
[----:B------:R-:W5:Y:S04]  /*03b0*/  LDG.E.U16 R27, desc[UR8][R8.64+0xc] ;  /* 0x00000c08081b7981 */ /* 0x000f68000c1e1500 */
[----:B------:R-:W5:Y:S04]  /*03c0*/  LDG.E.U16 R28, desc[UR8][R8.64+0xe] ;  /* 0x00000e08081c7981 */ /* 0x000f68000c1e1500 */
[----:B------:R-:W5:Y:S01]  /*03d0*/  LDG.E.U16 R26, desc[UR8][R8.64+0xa] ;  /* 0x00000a08081a7981 */ /* 0x000f62000c1e1500 */
[----:B-1----:R-:W-:-:S03]  /*03e0*/  LEA R24, R25, R24, 0x18 ;  /* 0x0000001819187211 */ /* 0x002fc600078ec0ff */
[----:B------:R-:W5:Y:S01]  /*03f0*/  LDG.E.U16 R25, desc[UR8][R8.64+0x8] ;  /* 0x0000080808197981 */ /* 0x000f62000c1e1500 */
[----:B--2---:R-:W-:Y:S01]  /*0400*/  PRMT R15, R15, 0x5410, R20 ;  /* 0x000054100f0f7816 */ /* 0x004fe20000000014 */
[----:B------:R-:W-:Y:S02]  /*0410*/  IMAD R20, R11, 0x30, R24 ;  /* 0x000000300b147824 */ /* 0x000fe400078e0218 */
[----:B------:R-:W2:Y:S01]  /*0420*/  LDG.E.U16 R24, desc[UR8][R8.64+0x6] ;  /* 0x0000060808187981 */ /* 0x000ea2000c1e1500 */
[----:B---3--:R-:W-:-:S03]  /*0430*/  PRMT R14, R14, 0x5410, R23 ;  /* 0x000054100e0e7816 */ /* 0x008fc60000000017 */
[----:B------:R-:W2:Y:S01]  /*0440*/  LDG.E.U16 R23, desc[UR8][R8.64+0x4] ;  /* 0x0000040808177981 */ /* 0x000ea2000c1e1500 */
[----:B----4-:R-:W-:-:S03]  /*0450*/  PRMT R13, R13, 0x5410, R22 ;  /* 0x000054100d0d7816 */ /* 0x010fc60000000016 */
[----:B------:R-:W3:Y:S01]  /*0460*/  LDG.E.U16 R22, desc[UR8][R8.64+0x2] ;  /* 0x0000020808167981 */ /* 0x000ee2000c1e1500 */
[----:B-----5:R-:W-:-:S03]  /*0470*/  PRMT R12, R21, 0x5410, R12 ;  /* 0x00005410150c7816 */ /* 0x020fc6000000000c */
[----:B------:R-:W3:Y:S04]  /*0480*/  LDG.E.U16 R21, desc[UR8][R8.64] ;  /* 0x0000000808157981 */ /* 0x000ee8000c1e1500 */
[----:B------:R1:W-:Y:S02]  /*0490*/  STS.128 [R20], R12 ;  /* 0x0000000c14007388 */ /* 0x0003e40000000c00 */
[----:B-1----:R-:W-:Y:S02]  /*04a0*/  PRMT R15, R27, 0x5410, R28 ;  /* 0x000054101b0f7816 */ /* 0x002fe4000000001c */
[----:B------:R-:W4:Y:S04]  /*04b0*/  LDG.E.U16 R27, desc[UR8][R18.64+0x4] ;  /* 0x00000408121b7981 */ /* 0x000f28000c1e1500 */
[----:B------:R-:W4:Y:S01]  /*04c0*/  LDG.E.U16 R28, desc[UR8][R18.64+0x6] ;  /* 0x00000608121c7981 */ /* 0x000f22000c1e1500 */
[----:B------:R-:W-:-:S03]  /*04d0*/  PRMT R14, R25, 0x5410, R26 ;  /* 0x00005410190e7816 */ /* 0x000fc6000000001a */
[----:B------:R-:W5:Y:S04]  /*04e0*/  LDG.E.U16 R25, desc[UR8][R18.64] ;  /* 0x0000000812197981 */ /* 0x000f68000c1e1500 */
[----:B------:R-:W5:Y:S01]  /*04f0*/  LDG.E.U16 R26, desc[UR8][R18.64+0x2] ;  /* 0x00000208121a7981 */ /* 0x000f62000c1e1500 */
[----:B--2---:R-:W-:-:S03]  /*0500*/  PRMT R13, R23, 0x5410, R24 ;  /* 0x00005410170d7816 */ /* 0x004fc60000000018 */
[----:B------:R-:W2:Y:S04]  /*0510*/  LDG.E.U16 R23, desc[UR8][R18.64+-0x4] ;  /* 0xfffffc0812177981 */ /* 0x000ea8000c1e1500 */
[----:B------:R-:W2:Y:S01]  /*0520*/  LDG.E.U16 R24, desc[UR8][R18.64+-0x2] ;  /* 0xfffffe0812187981 */ /* 0x000ea2000c1e1500 */
[----:B---3--:R-:W-:-:S03]  /*0530*/  PRMT R12, R21, 0x5410, R22 ;  /* 0x00005410150c7816 */ /* 0x008fc60000000016 */
[----:B------:R-:W3:Y:S04]  /*0540*/  LDG.E.U16 R21, desc[UR8][R18.64+-0x8] ;  /* 0xfffff80812157981 */ /* 0x000ee8000c1e1500 */
[----:B------:R-:W3:Y:S04]  /*0550*/  LDG.E.U16 R22, desc[UR8][R18.64+-0x6] ;  /* 0xfffffa0812167981 */ /* 0x000ee8000c1e1500 */
[----:B------:R4:W-:Y:S02]  /*0560*/  STS.128 [R20+0x10], R12 ;  /* 0x0000100c14007388 */ /* 0x0009e40000000c00 */
[----:B----4-:R-:W-:-:S02]  /*0570*/  PRMT R15, R27, 0x5410, R28 ;  /* 0x000054101b0f7816 */ /* 0x010fc4000000001c */
[----:B-----5:R-:W-:Y:S02]  /*0580*/  PRMT R14, R25, 0x5410, R26 ;  /* 0x00005410190e7816 */ /* 0x020fe4000000001a */
[----:B--2---:R-:W-:Y:S02]  /*0590*/  PRMT R13, R23, 0x5410, R24 ;  /* 0x00005410170d7816 */ /* 0x004fe40000000018 */
[----:B---3--:R-:W-:-:S05]  /*05a0*/  PRMT R12, R21, 0x5410, R22 ;  /* 0x00005410150c7816 */ /* 0x008fca0000000016 */
[----:B------:R1:W-:Y:S02]  /*05b0*/  STS.128 [R3+UR6], R12 ;  /* 0x0000000c03007988 */ /* 0x0003e40008000c06 */
.L_x_9:
[----:B0-----:R-:W-:Y:S05]  /*05c0*/  BSYNC.RECONVERGENT B0 ;  /* 0x0000000000007941 */ /* 0x001fea0003800200 */
.L_x_8:
[----:B------:R-:W-:Y:S01]  /*05d0*/  LDSM.16.MT88.2 R20, [R2+UR6] ;  /* 0x000000060214783b */ /* 0x000fe20008004100 */
[----:B------:R-:W-:Y:S01]  /*05e0*/  UIADD3 UR4, UPT, UPT, UR4, 0x10, URZ ;  /* 0x0000001004047890 */ /* 0x000fe2000fffe0ff */
[----:B------:R-:W-:Y:S01]  /*05f0*/  IADD3 R8, P0, PT, R8, 0x20, RZ ;  /* 0x0000002008087810 */ /* 0x000fe20007f1e0ff */
[----:B------:R-:W-:Y:S01]  /*0600*/  IMAD.WIDE R18, R0, 0x2, R18 ;  /* 0x0000000200127825 */ /* 0x000fe200078e0212 */
[----:B-1----:R-:W0:Y:S01]  /*0610*/  LDSM.16.M88.4 R12, [R10] ;  /* 0x000000000a0c783b */ /* 0x002e220000000200 */
[----:B------:R-:W-:Y:S01]  /*0620*/  UISETP.GE.AND UP0, UPT, UR4, UR7, UPT ;  /* 0x000000070400728c */ /* 0x000fe2000bf06270 */
[----:B0-----:R-:W-:Y:S01]  /*0630*/  HMMA.16816.F32 R4, R12, R20, R4 ;  /* 0x000000140c04723c */ /* 0x001fe20000001804 */
[----:B------:R-:W-:-:S07]  /*0640*/  IMAD.X R13, RZ, RZ, R9, P0 ;  /* 0x000000ffff0d7224 */ /* 0x000fce00000e0609 */
[----:B------:R-:W-:-:S12]  /*0650*/  BRA.U !UP0, `(.L_x_10) ;  /* 0xfffffffd081c7547 */ /* 0x000fd8000b83ffff */
.L_x_7:
[----:B------:R-:W0:Y:S01]  /*0660*/  LDC R2, c[0x0][0x39c] ;  /* 0x0000e700ff027b82 */ /* 0x000e220000000800 */
[C---:B------:R-:W-:Y:S01]  /*0670*/  IMAD.SHL.U32 R0, R17.reuse, 0x2, RZ ;  /* 0x0000000211007824 */ /* 0x040fe200078e00ff */
[----:B------:R-:W-:-:S04]  /*0680*/  LEA.HI R17, R17, UR5, RZ, 0x1e ;  /* 0x0000000511117c11 */ /* 0x000fc8000f8ff0ff */
[----:B------:R-:W-:Y:S02]  /*0690*/  LOP3.LUT R3, R0, 0x6, RZ, 0xc0, !PT ;  /* 0x0000000600037812 */ /* 0x000fe400078ec0ff */
[----:B------:R-:W1:Y:S03]  /*06a0*/  LDC.64 R8, c[0x0][0x390] ;  /* 0x0000e400ff087b82 */ /* 0x000e660000000a00 */
[----:B------:R-:W-:-:S04]  /*06b0*/  IMAD.IADD R16, R16, 0x1, R3 ;  /* 0x0000000110107824 */ /* 0x000fc800078e0203 */
[----:B0-----:R-:W-:-:S04]  /*06c0*/  IMAD R17, R17, R2, R16 ;  /* 0x0000000211117224 */ /* 0x001fc800078e0210 */
[----:B------:R-:W-:Y:S02]  /*06d0*/  IMAD R11, R2, 0x8, R17 ;  /* 0x00000008020b7824 */ /* 0x000fe400078e0211 */
[----:B-1----:R-:W-:-:S04]  /*06e0*/  IMAD.WIDE R2, R17, 0x4, R8 ;  /* 0x0000000411027825 */ /* 0x002fc800078e0208 */
[----:B------:R-:W-:Y:S01]  /*06f0*/  IMAD.WIDE R8, R11, 0x4, R8 ;  /* 0x000000040b087825 */ /* 0x000fe200078e0208 */
[----:B------:R-:W-:Y:S04]  /*0700*/  STG.E desc[UR8][R2.64], R4 ;  /* 0x0000000402007986 */ /* 0x000fe8000c101908 */
[----:B------:R-:W-:Y:S04]  /*0710*/  STG.E desc[UR8][R2.64+0x4], R5 ;  /* 0x0000040502007986 */ /* 0x000fe8000c101908 */
[----:B------:R-:W-:Y:S04]  /*0720*/  STG.E desc[UR8][R8.64], R6 ;  /* 0x0000000608007986 */ /* 0x000fe8000c101908 */
[----:B------:R-:W-:Y:S01]  /*0730*/  STG.E desc[UR8][R8.64+0x4], R7 ;  /* 0x0000040708007986 */ /* 0x000fe2000c101908 */
[----:B------:R-:W-:Y:S05]  /*0740*/  EXIT ;  /* 0x000000000000794d */ /* 0x000fea0003800000 */
.L_x_11:
        /* <DEDUP_REMOVED lines=11> */
.L_x_13:


//--------------------- .nv.shared.reserved.0     --------------------------
	.section	.nv.shared.reserved.0,"aw",@nobits
	.weak		__nv_reservedSMEM_offset_0_alias
	.size		__nv_reservedSMEM_offset_0_alias, 0, 64
	.other		__nv_reservedSMEM_offset_0_alias,@"STO_CUDA_RESERVED_SHARED STV_DEFAULT"
__nv_reservedSMEM_offset_0_alias:
	.zero		0
	.zero		64


//--------------------- .nv.shared._Z9mmaKernelPK6__halfS1_Pfiii --------------------------
	.section	.nv.shared._Z9mmaKernelPK6__halfS1_Pfiii,"aw",@nobits
	.sectionflags	@""
	.align	16
.nv.shared._Z9mmaKernelPK6__halfS1_Pfiii:
	.zero		2304


//--------------------- .nv.constant0._Z11naiveKernelPK6__halfS1_Pfiii --------------------------
	.section	.nv.constant0._Z11naiveKernelPK6__halfS1_Pfiii,"a",@progbits
	.sectionflags	@""
	.align	4
.nv.constant0._Z11naiveKernelPK6__halfS1_Pfiii:
	.zero		932


//--------------------- .nv.constant0._Z9mmaKernelPK6__halfS1_Pfiii --------------------------
	.section	.nv.constant0._Z9mmaKernelPK6__halfS1_Pfiii,"a",@progbits
	.sectionflags	@""
	.align	4
.nv.constant0._Z9mmaKernelPK6__halfS1_Pfiii:
	.zero		932


//--------------------- SYMBOLS --------------------------

	.type		.nv.reservedSmem.offset0,@object
	.size		.nv.reservedSmem.offset0,0x4
	.type		.nv.reservedSmem.cap,@object
	.size		.nv.reservedSmem.cap,0x4
